	.target	sm_90a

	.elftype	@"ET_EXEC"


//--------------------- .note.nv.tkinfo           --------------------------
	.section	.note.nv.tkinfo,"",@"SHT_NOTE"
	.sectionflags	@"SHF_NOTE_NV_TKINFO"
	.tkinfo
        /*0018*/ 	.word	0x00000002
        /*0030*/ 	.string	""
        /*0030*/ 	.string	"ptxas"
        /*0030*/ 	.string	"Cuda compilation tools, release 13.0, V13.0.88"
        /*0030*/ 	.string	"Build cuda_13.0.r13.0/compiler.36424714_0"
        /*0030*/ 	.string	"-arch sm_90a -m 64 "



//--------------------- .note.nv.cuinfo           --------------------------
	.section	.note.nv.cuinfo,"",@"SHT_NOTE"
	.sectionflags	@"SHF_NOTE_NV_CUINFO"
        /*0018*/ 	.short	0x0002
        /*001a*/ 	.short	0x005a
        /*001c*/ 	.short	0x0082
	.zero		2


//--------------------- .nv.info                  --------------------------
	.section	.nv.info,"",@"SHT_CUDA_INFO"
	.align	4


	//----- nvinfo : EIATTR_REGCOUNT
	.align		4
        /*0000*/ 	.byte	0x04, 0x2f
        /*0002*/ 	.short	(.L_12 - .L_11)
	.align		4
.L_11:
        /*0004*/ 	.word	index@(_ZN7cutlass13device_kernelINS_4conv6kernel13ConvUniversalINS1_16ConvProblemShapeILNS1_8OperatorE2ELi2EEENS1_10collective14CollectiveConvINS1_46MainloopSm90TmaGmmaWarpSpecializedImplicitGemmILS5_2ELi11ELi2EN4cute5tupleIJNSA_1CILi2EEENSC_ILi1EEESE_EEENS1_36KernelImplicitTmaWarpSpecializedSm90ELi1EEENSB_IJNSC_ILi256EEENSB_IJNSC_ILi64EEEEEENSB_IJNSC_ILi32EEEEEEEEENS_6half_tESO_NSA_8TiledMMAINSA_8MMA_AtomIJNSA_4SM904GMMA25MMA_64x64x16_F32F16F16_SSILNSS_5MajorE1ELSU_1ELNSS_7ScaleInE1ELSV_1EEEEEENSA_6LayoutINSB_IJSE_SE_SE_EEENSB_IJNSC_ILi0EEES10_S10_EEEEENSB_IJNSA_10UnderscoreES13_S13_EEEEENS7_6detail26Sm90ImplicitGemmTileTraitsINSA_13SM90_TMA_LOADENSA_14ComposedLayoutINSA_7SwizzleILi3ELi4ELi3EEENSA_18smem_ptr_flag_bitsILi16EEENSY_INSB_IJNSB_IJSJ_NSC_ILi4EEEEEENSB_IJNSC_ILi8EEES1E_EEENSB_IJSE_NSC_ILi11EEEEEEEEENSB_IJNSB_IJSE_NSC_ILi2048EEEEEENSB_IJSJ_NSC_ILi512EEEEEENSB_IJS10_NSC_ILi8192EEEEEEEEEEEEEvEENS17_INSA_30SM90_TMA_LOAD_IM2COL_MULTICASTENS19_IS1B_S1D_NSY_INSB_IJNSB_IJSJ_SE_EEES1H_S1J_EEENSB_IJNSB_IJSE_S10_EEES1O_NSB_IJS10_S1L_EEEEEEEEEEvEEEENS_8epilogue10collective6detail29Sm90TmaWarpSpecializedAdapterINS26_15DefaultEpilogueISO_NSB_IJlNSB_IJSE_llEEES10_EEES2B_NS25_6thread17LinearCombinationISO_Li1EffLNS2C_9ScaleType4KindE0ELNS_15FloatRoundStyleE2ESO_EENS_4gemm15EpilogueDefaultEEEEEvvEEEEvNT_6ParamsE)
        /*0008*/ 	.word	0x000000a8


	//----- nvinfo : EIATTR_FRAME_SIZE
	.align		4
.L_12:
        /*000c*/ 	.byte	0x04, 0x11
        /*000e*/ 	.short	(.L_14 - .L_13)
	.align		4
.L_13:
        /*0010*/ 	.word	index@(_ZN7cutlass13device_kernelINS_4conv6kernel13ConvUniversalINS1_16ConvProblemShapeILNS1_8OperatorE2ELi2EEENS1_10collective14CollectiveConvINS1_46MainloopSm90TmaGmmaWarpSpecializedImplicitGemmILS5_2ELi11ELi2EN4cute5tupleIJNSA_1CILi2EEENSC_ILi1EEESE_EEENS1_36KernelImplicitTmaWarpSpecializedSm90ELi1EEENSB_IJNSC_ILi256EEENSB_IJNSC_ILi64EEEEEENSB_IJNSC_ILi32EEEEEEEEENS_6half_tESO_NSA_8TiledMMAINSA_8MMA_AtomIJNSA_4SM904GMMA25MMA_64x64x16_F32F16F16_SSILNSS_5MajorE1ELSU_1ELNSS_7ScaleInE1ELSV_1EEEEEENSA_6LayoutINSB_IJSE_SE_SE_EEENSB_IJNSC_ILi0EEES10_S10_EEEEENSB_IJNSA_10UnderscoreES13_S13_EEEEENS7_6detail26Sm90ImplicitGemmTileTraitsINSA_13SM90_TMA_LOADENSA_14ComposedLayoutINSA_7SwizzleILi3ELi4ELi3EEENSA_18smem_ptr_flag_bitsILi16EEENSY_INSB_IJNSB_IJSJ_NSC_ILi4EEEEEENSB_IJNSC_ILi8EEES1E_EEENSB_IJSE_NSC_ILi11EEEEEEEEENSB_IJNSB_IJSE_NSC_ILi2048EEEEEENSB_IJSJ_NSC_ILi512EEEEEENSB_IJS10_NSC_ILi8192EEEEEEEEEEEEEvEENS17_INSA_30SM90_TMA_LOAD_IM2COL_MULTICASTENS19_IS1B_S1D_NSY_INSB_IJNSB_IJSJ_SE_EEES1H_S1J_EEENSB_IJNSB_IJSE_S10_EEES1O_NSB_IJS10_S1L_EEEEEEEEEEvEEEENS_8epilogue10collective6detail29Sm90TmaWarpSpecializedAdapterINS26_15DefaultEpilogueISO_NSB_IJlNSB_IJSE_llEEES10_EEES2B_NS25_6thread17LinearCombinationISO_Li1EffLNS2C_9ScaleType4KindE0ELNS_15FloatRoundStyleE2ESO_EENS_4gemm15EpilogueDefaultEEEEEvvEEEEvNT_6ParamsE)
        /*0014*/ 	.word	0x00000000


	//----- nvinfo : EIATTR_MIN_STACK_SIZE
	.align		4
.L_14:
        /*0018*/ 	.byte	0x04, 0x12
        /*001a*/ 	.short	(.L_16 - .L_15)
	.align		4
.L_15:
        /*001c*/ 	.word	index@(_ZN7cutlass13device_kernelINS_4conv6kernel13ConvUniversalINS1_16ConvProblemShapeILNS1_8OperatorE2ELi2EEENS1_10collective14CollectiveConvINS1_46MainloopSm90TmaGmmaWarpSpecializedImplicitGemmILS5_2ELi11ELi2EN4cute5tupleIJNSA_1CILi2EEENSC_ILi1EEESE_EEENS1_36KernelImplicitTmaWarpSpecializedSm90ELi1EEENSB_IJNSC_ILi256EEENSB_IJNSC_ILi64EEEEEENSB_IJNSC_ILi32EEEEEEEEENS_6half_tESO_NSA_8TiledMMAINSA_8MMA_AtomIJNSA_4SM904GMMA25MMA_64x64x16_F32F16F16_SSILNSS_5MajorE1ELSU_1ELNSS_7ScaleInE1ELSV_1EEEEEENSA_6LayoutINSB_IJSE_SE_SE_EEENSB_IJNSC_ILi0EEES10_S10_EEEEENSB_IJNSA_10UnderscoreES13_S13_EEEEENS7_6detail26Sm90ImplicitGemmTileTraitsINSA_13SM90_TMA_LOADENSA_14ComposedLayoutINSA_7SwizzleILi3ELi4ELi3EEENSA_18smem_ptr_flag_bitsILi16EEENSY_INSB_IJNSB_IJSJ_NSC_ILi4EEEEEENSB_IJNSC_ILi8EEES1E_EEENSB_IJSE_NSC_ILi11EEEEEEEEENSB_IJNSB_IJSE_NSC_ILi2048EEEEEENSB_IJSJ_NSC_ILi512EEEEEENSB_IJS10_NSC_ILi8192EEEEEEEEEEEEEvEENS17_INSA_30SM90_TMA_LOAD_IM2COL_MULTICASTENS19_IS1B_S1D_NSY_INSB_IJNSB_IJSJ_SE_EEES1H_S1J_EEENSB_IJNSB_IJSE_S10_EEES1O_NSB_IJS10_S1L_EEEEEEEEEEvEEEENS_8epilogue10collective6detail29Sm90TmaWarpSpecializedAdapterINS26_15DefaultEpilogueISO_NSB_IJlNSB_IJSE_llEEES10_EEES2B_NS25_6thread17LinearCombinationISO_Li1EffLNS2C_9ScaleType4KindE0ELNS_15FloatRoundStyleE2ESO_EENS_4gemm15EpilogueDefaultEEEEEvvEEEEvNT_6ParamsE)
        /*0020*/ 	.word	0x00000000
.L_16:


//--------------------- .nv.compat                --------------------------
	.section	.nv.compat,"",@"SHT_CUDA_COMPAT_INFO"
	.align	4
        /*0000*/ 	.byte	0x02, 0x09, 0x01, 0x00, 0x02, 0x02, 0x04, 0x00, 0x02, 0x05, 0x05, 0x00, 0x03, 0x07, 0x01, 0x01
        /*0010*/ 	.byte	0x02, 0x03, 0x01, 0x00, 0x02, 0x06, 0x01, 0x00, 0x04, 0x0b, 0x08, 0x00, 0x00, 0x00, 0x00, 0x00
        /*0020*/ 	.byte	0x00, 0x00, 0x00, 0x00


//--------------------- .nv.info._ZN7cutlass13device_kernelINS_4conv6kernel13ConvUniversalINS1_16ConvProblemShapeILNS1_8OperatorE2ELi2EEENS1_10collective14CollectiveConvINS1_46MainloopSm90TmaGmmaWarpSpecializedImplicitGemmILS5_2ELi11ELi2EN4cute5tupleIJNSA_1CILi2EEENSC_ILi1EEESE_EEENS1_36KernelImplicitTmaWarpSpecializedSm90ELi1EEENSB_IJNSC_ILi256EEENSB_IJNSC_ILi64EEEEEENSB_IJNSC_ILi32EEEEEEEEENS_6half_tESO_NSA_8TiledMMAINSA_8MMA_AtomIJNSA_4SM904GMMA25MMA_64x64x16_F32F16F16_SSILNSS_5MajorE1ELSU_1ELNSS_7ScaleInE1ELSV_1EEEEEENSA_6LayoutINSB_IJSE_SE_SE_EEENSB_IJNSC_ILi0EEES10_S10_EEEEENSB_IJNSA_10UnderscoreES13_S13_EEEEENS7_6detail26Sm90ImplicitGemmTileTraitsINSA_13SM90_TMA_LOADENSA_14ComposedLayoutINSA_7SwizzleILi3ELi4ELi3EEENSA_18smem_ptr_flag_bitsILi16EEENSY_INSB_IJNSB_IJSJ_NSC_ILi4EEEEEENSB_IJNSC_ILi8EEES1E_EEENSB_IJSE_NSC_ILi11EEEEEEEEENSB_IJNSB_IJSE_NSC_ILi2048EEEEEENSB_IJSJ_NSC_ILi512EEEEEENSB_IJS10_NSC_ILi8192EEEEEEEEEEEEEvEENS17_INSA_30SM90_TMA_LOAD_IM2COL_MULTICASTENS19_IS1B_S1D_NSY_INSB_IJNSB_IJSJ_SE_EEES1H_S1J_EEENSB_IJNSB_IJSE_S10_EEES1O_NSB_IJS10_S1L_EEEEEEEEEEvEEEENS_8epilogue10collective6detail29Sm90TmaWarpSpecializedAdapterINS26_15DefaultEpilogueISO_NSB_IJlNSB_IJSE_llEEES10_EEES2B_NS25_6thread17LinearCombinationISO_Li1EffLNS2C_9ScaleType4KindE0ELNS_15FloatRoundStyleE2ESO_EENS_4gemm15EpilogueDefaultEEEEEvvEEEEvNT_6ParamsE --------------------------
	.section	.nv.info._ZN7cutlass13device_kernelINS_4conv6kernel13ConvUniversalINS1_16ConvProblemShapeILNS1_8OperatorE2ELi2EEENS1_10collective14CollectiveConvINS1_46MainloopSm90TmaGmmaWarpSpecializedImplicitGemmILS5_2ELi11ELi2EN4cute5tupleIJNSA_1CILi2EEENSC_ILi1EEESE_EEENS1_36KernelImplicitTmaWarpSpecializedSm90ELi1EEENSB_IJNSC_ILi256EEENSB_IJNSC_ILi64EEEEEENSB_IJNSC_ILi32EEEEEEEEENS_6half_tESO_NSA_8TiledMMAINSA_8MMA_AtomIJNSA_4SM904GMMA25MMA_64x64x16_F32F16F16_SSILNSS_5MajorE1ELSU_1ELNSS_7ScaleInE1ELSV_1EEEEEENSA_6LayoutINSB_IJSE_SE_SE_EEENSB_IJNSC_ILi0EEES10_S10_EEEEENSB_IJNSA_10UnderscoreES13_S13_EEEEENS7_6detail26Sm90ImplicitGemmTileTraitsINSA_13SM90_TMA_LOADENSA_14ComposedLayoutINSA_7SwizzleILi3ELi4ELi3EEENSA_18smem_ptr_flag_bitsILi16EEENSY_INSB_IJNSB_IJSJ_NSC_ILi4EEEEEENSB_IJNSC_ILi8EEES1E_EEENSB_IJSE_NSC_ILi11EEEEEEEEENSB_IJNSB_IJSE_NSC_ILi2048EEEEEENSB_IJSJ_NSC_ILi512EEEEEENSB_IJS10_NSC_ILi8192EEEEEEEEEEEEEvEENS17_INSA_30SM90_TMA_LOAD_IM2COL_MULTICASTENS19_IS1B_S1D_NSY_INSB_IJNSB_IJSJ_SE_EEES1H_S1J_EEENSB_IJNSB_IJSE_S10_EEES1O_NSB_IJS10_S1L_EEEEEEEEEEvEEEENS_8epilogue10collective6detail29Sm90TmaWarpSpecializedAdapterINS26_15DefaultEpilogueISO_NSB_IJlNSB_IJSE_llEEES10_EEES2B_NS25_6thread17LinearCombinationISO_Li1EffLNS2C_9ScaleType4KindE0ELNS_15FloatRoundStyleE2ESO_EENS_4gemm15EpilogueDefaultEEEEEvvEEEEvNT_6ParamsE,"",@"SHT_CUDA_INFO"
	.sectionflags	@""
	.align	4


	//----- nvinfo : EIATTR_CUDA_API_VERSION
	.align		4
        /*0000*/ 	.byte	0x04, 0x37
        /*0002*/ 	.short	(.L_18 - .L_17)
.L_17:
        /*0004*/ 	.word	0x00000082


	//----- nvinfo : EIATTR_KPARAM_INFO
	.align		4
.L_18:
        /*0008*/ 	.byte	0x04, 0x17
        /*000a*/ 	.short	(.L_20 - .L_19)
.L_19:
        /*000c*/ 	.word	0x00000000
        /*0010*/ 	.short	0x0000
        /*0012*/ 	.short	0x0070
        /*0014*/ 	.byte	0x00, 0xf0, 0x01, 0x0e


	//----- nvinfo : EIATTR_SPARSE_MMA_MASK
	.align		4
.L_20:
        /*0018*/ 	.byte	0x03, 0x50
        /*001a*/ 	.short	0x0000


	//----- nvinfo : EIATTR_MAXREG_COUNT
	.align		4
        /*001c*/ 	.byte	0x03, 0x1b
        /*001e*/ 	.short	0x00ff


	//----- nvinfo : EIATTR_NUM_BARRIERS
	.align		4
        /*0020*/ 	.byte	0x02, 0x4c
        /*0022*/ 	.byte	0x01
	.zero		1


	//----- nvinfo : EIATTR_MERCURY_ISA_VERSION
	.align		4
        /*0024*/ 	.byte	0x03, 0x5f
        /*0026*/ 	.short	0x0101


	//----- nvinfo : EIATTR_COOP_GROUP_MASK_REGIDS
	.align		4
        /*0028*/ 	.byte	0x04, 0x29
        /*002a*/ 	.short	(.L_22 - .L_21)


	//   ....[0]....
.L_21:
        /*002c*/ 	.word	0xffffffff


	//   ....[1]....
        /*0030*/ 	.word	0xffffffff


	//   ....[2]....
        /*0034*/ 	.word	0xffffffff


	//   ....[3]....
        /*0038*/ 	.word	0xffffffff


	//----- nvinfo : EIATTR_COOP_GROUP_INSTR_OFFSETS
	.align		4
.L_22:
        /*003c*/ 	.byte	0x04, 0x28
        /*003e*/ 	.short	(.L_24 - .L_23)


	//   ....[0]....
.L_23:
        /*0040*/ 	.word	0x00000070


	//   ....[1]....
        /*0044*/ 	.word	0x00000080


	//   ....[2]....
        /*0048*/ 	.word	0x00000140


	//   ....[3]....
        /*004c*/ 	.word	0x000007b0


	//----- nvinfo : EIATTR_MBARRIER_INSTR_OFFSETS
	.align		4
.L_24:
        /*0050*/ 	.byte	0x04, 0x39
        /*0052*/ 	.short	(.L_26 - .L_25)


	//   ....[0]....
.L_25:
        /*0054*/ 	.word	0x00000310
        /*0058*/ 	.word	0x000000ff
        /*005c*/ 	.word	0x00037000
        /*0060*/ 	.short	0x0100
        /*0062*/ 	.byte	0x08
	.zero		1


	//   ....[1]....
        /*0064*/ 	.word	0x00000320
        /*0068*/ 	.word	0x000000ff
        /*006c*/ 	.word	0x00037058
        /*0070*/ 	.short	0x0100
        /*0072*/ 	.byte	0x08
	.zero		1


	//   ....[2]....
        /*0074*/ 	.word	0x00000330
        /*0078*/ 	.word	0x000000ff
        /*007c*/ 	.word	0x00037008
        /*0080*/ 	.short	0x0100
        /*0082*/ 	.byte	0x08
	.zero		1


	//   ....[3]....
        /*0084*/ 	.word	0x00000340
        /*0088*/ 	.word	0x000000ff
        /*008c*/ 	.word	0x00037060
        /*0090*/ 	.short	0x0100
        /*0092*/ 	.byte	0x08
	.zero		1


	//   ....[4]....
        /*0094*/ 	.word	0x00000350
        /*0098*/ 	.word	0x000000ff
        /*009c*/ 	.word	0x00037010
        /*00a0*/ 	.short	0x0100
        /*00a2*/ 	.byte	0x08
	.zero		1


	//   ....[5]....
        /*00a4*/ 	.word	0x00000360
        /*00a8*/ 	.word	0x000000ff
        /*00ac*/ 	.word	0x00037068
        /*00b0*/ 	.short	0x0100
        /*00b2*/ 	.byte	0x08
	.zero		1


	//   ....[6]....
        /*00b4*/ 	.word	0x00000370
        /*00b8*/ 	.word	0x000000ff
        /*00bc*/ 	.word	0x00037018
        /*00c0*/ 	.short	0x0100
        /*00c2*/ 	.byte	0x08
	.zero		1


	//   ....[7]....
        /*00c4*/ 	.word	0x00000380
        /*00c8*/ 	.word	0x000000ff
        /*00cc*/ 	.word	0x00037070
        /*00d0*/ 	.short	0x0100
        /*00d2*/ 	.byte	0x08
	.zero		1


	//   ....[8]....
        /*00d4*/ 	.word	0x00000390
        /*00d8*/ 	.word	0x000000ff
        /*00dc*/ 	.word	0x00037020
        /*00e0*/ 	.short	0x0100
        /*00e2*/ 	.byte	0x08
	.zero		1


	//   ....[9]....
        /*00e4*/ 	.word	0x000003a0
        /*00e8*/ 	.word	0x000000ff
        /*00ec*/ 	.word	0x00037078
        /*00f0*/ 	.short	0x0100
        /*00f2*/ 	.byte	0x08
	.zero		1


	//   ....[10]....
        /*00f4*/ 	.word	0x000003b0
        /*00f8*/ 	.word	0x000000ff
        /*00fc*/ 	.word	0x00037028
        /*0100*/ 	.short	0x0100
        /*0102*/ 	.byte	0x08
	.zero		1


	//   ....[11]....
        /*0104*/ 	.word	0x000003c0
        /*0108*/ 	.word	0x000000ff
        /*010c*/ 	.word	0x00037080
        /*0110*/ 	.short	0x0100
        /*0112*/ 	.byte	0x08
	.zero		1


	//   ....[12]....
        /*0114*/ 	.word	0x000003d0
        /*0118*/ 	.word	0x000000ff
        /*011c*/ 	.word	0x00037030
        /*0120*/ 	.short	0x0100
        /*0122*/ 	.byte	0x08
	.zero		1


	//   ....[13]....
        /*0124*/ 	.word	0x000003e0
        /*0128*/ 	.word	0x000000ff
        /*012c*/ 	.word	0x00037088
        /*0130*/ 	.short	0x0100
        /*0132*/ 	.byte	0x08
	.zero		1


	//   ....[14]....
        /*0134*/ 	.word	0x000003f0
        /*0138*/ 	.word	0x000000ff
        /*013c*/ 	.word	0x00037038
        /*0140*/ 	.short	0x0100
        /*0142*/ 	.byte	0x08
	.zero		1


	//   ....[15]....
        /*0144*/ 	.word	0x00000400
        /*0148*/ 	.word	0x000000ff
        /*014c*/ 	.word	0x00037090
        /*0150*/ 	.short	0x0100
        /*0152*/ 	.byte	0x08
	.zero		1


	//   ....[16]....
        /*0154*/ 	.word	0x00000410
        /*0158*/ 	.word	0x000000ff
        /*015c*/ 	.word	0x00037040
        /*0160*/ 	.short	0x0100
        /*0162*/ 	.byte	0x08
	.zero		1


	//   ....[17]....
        /*0164*/ 	.word	0x00000420
        /*0168*/ 	.word	0x000000ff
        /*016c*/ 	.word	0x00037098
        /*0170*/ 	.short	0x0100
        /*0172*/ 	.byte	0x08
	.zero		1


	//   ....[18]....
        /*0174*/ 	.word	0x00000430
        /*0178*/ 	.word	0x000000ff
        /*017c*/ 	.word	0x00037048
        /*0180*/ 	.short	0x0100
        /*0182*/ 	.byte	0x08
	.zero		1


	//   ....[19]....
        /*0184*/ 	.word	0x00000440
        /*0188*/ 	.word	0x000000ff
        /*018c*/ 	.word	0x000370a0
        /*0190*/ 	.short	0x0100
        /*0192*/ 	.byte	0x08
	.zero		1


	//   ....[20]....
        /*0194*/ 	.word	0x00000450
        /*0198*/ 	.word	0x000000ff
        /*019c*/ 	.word	0x00037050
        /*01a0*/ 	.short	0x0100
        /*01a2*/ 	.byte	0x08
	.zero		1


	//   ....[21]....
        /*01a4*/ 	.word	0x00000460
        /*01a8*/ 	.word	0x000000ff
        /*01ac*/ 	.word	0x000370a8
        /*01b0*/ 	.short	0x0100
        /*01b2*/ 	.byte	0x08
	.zero		1


	//   ....[22]....
        /*01b4*/ 	.word	0x00001390
        /*01b8*/ 	.word	0x0000000b
        /*01bc*/ 	.word	0x00037000
        /*01c0*/ 	.short	0x010a
        /*01c2*/ 	.byte	0x3f
	.zero		1


	//   ....[23]....
        /*01c4*/ 	.word	0x000017d0
        /*01c8*/ 	.word	0x0000000e
        /*01cc*/ 	.word	0x00037000
        /*01d0*/ 	.short	0x010a
        /*01d2*/ 	.byte	0x3f
	.zero		1


	//   ....[24]....
        /*01d4*/ 	.word	0x00001ad0
        /*01d8*/ 	.word	0x0000000e
        /*01dc*/ 	.word	0x00000000
        /*01e0*/ 	.short	0x0101
        /*01e2*/ 	.byte	0x3f
	.zero		1


	//   ....[25]....
        /*01e4*/ 	.word	0x00001d00
        /*01e8*/ 	.word	0x0000000a
        /*01ec*/ 	.word	0x00000000
        /*01f0*/ 	.short	0x0101
        /*01f2*/ 	.byte	0x3f
	.zero		1


	//   ....[26]....
        /*01f4*/ 	.word	0x0000c840
        /*01f8*/ 	.word	0x0000000d
        /*01fc*/ 	.word	0x00037058
        /*0200*/ 	.short	0x010a
        /*0202*/ 	.byte	0x3f
	.zero		1


	//   ....[27]....
        /*0204*/ 	.word	0x0000cf30
        /*0208*/ 	.word	0x00000003
        /*020c*/ 	.word	0x00000000
        /*0210*/ 	.short	0x010a
        /*0212*/ 	.byte	0x3f
	.zero		1


	//   ....[28]....
        /*0214*/ 	.word	0x0000cfe0
        /*0218*/ 	.word	0x00000000
        /*021c*/ 	.word	0x00000000
        /*0220*/ 	.short	0x010a
        /*0222*/ 	.byte	0x3f
	.zero		1


	//   ....[29]....
        /*0224*/ 	.word	0x0000d090
        /*0228*/ 	.word	0x00000000
        /*022c*/ 	.word	0x00000000
        /*0230*/ 	.short	0x010a
        /*0232*/ 	.byte	0x3f
	.zero		1


	//   ....[30]....
        /*0234*/ 	.word	0x0000d140
        /*0238*/ 	.word	0x00000000
        /*023c*/ 	.word	0x00000000
        /*0240*/ 	.short	0x010a
        /*0242*/ 	.byte	0x3f
	.zero		1


	//   ....[31]....
        /*0244*/ 	.word	0x0000d1f0
        /*0248*/ 	.word	0x00000000
        /*024c*/ 	.word	0x00000000
        /*0250*/ 	.short	0x010a
        /*0252*/ 	.byte	0x3f
	.zero		1


	//   ....[32]....
        /*0254*/ 	.word	0x0000d2a0
        /*0258*/ 	.word	0x00000000
        /*025c*/ 	.word	0x00000000
        /*0260*/ 	.short	0x010a
        /*0262*/ 	.byte	0x3f
	.zero		1


	//   ....[33]....
        /*0264*/ 	.word	0x0000d350
        /*0268*/ 	.word	0x00000000
        /*026c*/ 	.word	0x00000000
        /*0270*/ 	.short	0x010a
        /*0272*/ 	.byte	0x3f
	.zero		1


	//   ....[34]....
        /*0274*/ 	.word	0x0000d400
        /*0278*/ 	.word	0x00000000
        /*027c*/ 	.word	0x00000000
        /*0280*/ 	.short	0x010a
        /*0282*/ 	.byte	0x3f
	.zero		1


	//   ....[35]....
        /*0284*/ 	.word	0x0000d4b0
        /*0288*/ 	.word	0x00000000
        /*028c*/ 	.word	0x00000000
        /*0290*/ 	.short	0x010a
        /*0292*/ 	.byte	0x3f
	.zero		1


	//   ....[36]....
        /*0294*/ 	.word	0x0000d560
        /*0298*/ 	.word	0x00000000
        /*029c*/ 	.word	0x00000000
        /*02a0*/ 	.short	0x010a
        /*02a2*/ 	.byte	0x3f
	.zero		1


	//   ....[37]....
        /*02a4*/ 	.word	0x0000d610
        /*02a8*/ 	.word	0x00000009
        /*02ac*/ 	.word	0x00000000
        /*02b0*/ 	.short	0x010a
        /*02b2*/ 	.byte	0x3f
	.zero		1


	//----- nvinfo : EIATTR_NUM_MBARRIERS
	.align		4
.L_26:
        /*02b4*/ 	.byte	0x03, 0x38
        /*02b6*/ 	.short	0x0016


	//----- nvinfo : EIATTR_EXIT_INSTR_OFFSETS
	.align		4
        /*02b8*/ 	.byte	0x04, 0x1c
        /*02ba*/ 	.short	(.L_28 - .L_27)


	//   ....[0]....
.L_27:
        /*02bc*/ 	.word	0x00000ec0


	//   ....[1]....
        /*02c0*/ 	.word	0x00001ef0


	//   ....[2]....
        /*02c4*/ 	.word	0x00001ff0


	//   ....[3]....
        /*02c8*/ 	.word	0x000093a0


	//   ....[4]....
        /*02cc*/ 	.word	0x000093e0


	//   ....[5]....
        /*02d0*/ 	.word	0x0000c5f0


	//   ....[6]....
        /*02d4*/ 	.word	0x0000c630


	//   ....[7]....
        /*02d8*/ 	.word	0x0000c650


	//   ....[8]....
        /*02dc*/ 	.word	0x0000ce20


	//   ....[9]....
        /*02e0*/ 	.word	0x0000d640


	//----- nvinfo : EIATTR_MAX_THREADS
	.align		4
.L_28:
        /*02e4*/ 	.byte	0x04, 0x05
        /*02e6*/ 	.short	(.L_30 - .L_29)
.L_29:
        /*02e8*/ 	.word	0x00000100
        /*02ec*/ 	.word	0x00000001
        /*02f0*/ 	.word	0x00000001


	//----- nvinfo : EIATTR_CRS_STACK_SIZE
	.align		4
.L_30:
        /*02f4*/ 	.byte	0x04, 0x1e
        /*02f6*/ 	.short	(.L_32 - .L_31)
.L_31:
        /*02f8*/ 	.word	0x00000000


	//----- nvinfo : EIATTR_CBANK_PARAM_SIZE
	.align		4
.L_32:
        /*02fc*/ 	.byte	0x03, 0x19
        /*02fe*/ 	.short	0x03f0


	//----- nvinfo : EIATTR_PARAM_CBANK
	.align		4
        /*0300*/ 	.byte	0x04, 0x0a
        /*0302*/ 	.short	(.L_34 - .L_33)
	.align		4
.L_33:
        /*0304*/ 	.word	index@(.nv.constant0._ZN7cutlass13device_kernelINS_4conv6kernel13ConvUniversalINS1_16ConvProblemShapeILNS1_8OperatorE2ELi2EEENS1_10collective14CollectiveConvINS1_46MainloopSm90TmaGmmaWarpSpecializedImplicitGemmILS5_2ELi11ELi2EN4cute5tupleIJNSA_1CILi2EEENSC_ILi1EEESE_EEENS1_36KernelImplicitTmaWarpSpecializedSm90ELi1EEENSB_IJNSC_ILi256EEENSB_IJNSC_ILi64EEEEEENSB_IJNSC_ILi32EEEEEEEEENS_6half_tESO_NSA_8TiledMMAINSA_8MMA_AtomIJNSA_4SM904GMMA25MMA_64x64x16_F32F16F16_SSILNSS_5MajorE1ELSU_1ELNSS_7ScaleInE1ELSV_1EEEEEENSA_6LayoutINSB_IJSE_SE_SE_EEENSB_IJNSC_ILi0EEES10_S10_EEEEENSB_IJNSA_10UnderscoreES13_S13_EEEEENS7_6detail26Sm90ImplicitGemmTileTraitsINSA_13SM90_TMA_LOADENSA_14ComposedLayoutINSA_7SwizzleILi3ELi4ELi3EEENSA_18smem_ptr_flag_bitsILi16EEENSY_INSB_IJNSB_IJSJ_NSC_ILi4EEEEEENSB_IJNSC_ILi8EEES1E_EEENSB_IJSE_NSC_ILi11EEEEEEEEENSB_IJNSB_IJSE_NSC_ILi2048EEEEEENSB_IJSJ_NSC_ILi512EEEEEENSB_IJS10_NSC_ILi8192EEEEEEEEEEEEEvEENS17_INSA_30SM90_TMA_LOAD_IM2COL_MULTICASTENS19_IS1B_S1D_NSY_INSB_IJNSB_IJSJ_SE_EEES1H_S1J_EEENSB_IJNSB_IJSE_S10_EEES1O_NSB_IJS10_S1L_EEEEEEEEEEvEEEENS_8epilogue10collective6detail29Sm90TmaWarpSpecializedAdapterINS26_15DefaultEpilogueISO_NSB_IJlNSB_IJSE_llEEES10_EEES2B_NS25_6thread17LinearCombinationISO_Li1EffLNS2C_9ScaleType4KindE0ELNS_15FloatRoundStyleE2ESO_EENS_4gemm15EpilogueDefaultEEEEEvvEEEEvNT_6ParamsE)
        /*0308*/ 	.short	0x0210
        /*030a*/ 	.short	0x03f0


	//----- nvinfo : EIATTR_SW_WAR
	.align		4
.L_34:
        /*030c*/ 	.byte	0x04, 0x36
        /*030e*/ 	.short	(.L_36 - .L_35)
.L_35:
        /*0310*/ 	.word	0x00000008
.L_36:


//--------------------- .nv.callgraph             --------------------------
	.section	.nv.callgraph,"",@"SHT_CUDA_CALLGRAPH"
	.align	4
	.sectionentsize	8
	.align		4
        /*0000*/ 	.word	0x00000000
	.align		4
        /*0004*/ 	.word	0xffffffff
	.align		4
        /*0008*/ 	.word	0x00000000
	.align		4
        /*000c*/ 	.word	0xfffffffe
	.align		4
        /*0010*/ 	.word	0x00000000
	.align		4
        /*0014*/ 	.word	0xfffffffd
	.align		4
        /*0018*/ 	.word	0x00000000
	.align		4
        /*001c*/ 	.word	0xfffffffc


//--------------------- .nv.constant4             --------------------------
	.section	.nv.constant4,"a",@progbits
	.align	8
	.align		8
.nv.constant4:
        /*0000*/ 	.dword	_ZN39_INTERNAL_5fd54823_4_k_cu_6b5531c7_29404cuda3std3__45__cpo5beginE
	.align		8
        /*0008*/ 	.dword	_ZN39_INTERNAL_5fd54823_4_k_cu_6b5531c7_29404cuda3std3__45__cpo3endE
	.align		8
        /*0010*/ 	.dword	_ZN39_INTERNAL_5fd54823_4_k_cu_6b5531c7_29404cuda3std3__45__cpo6cbeginE
	.align		8
        /*0018*/ 	.dword	_ZN39_INTERNAL_5fd54823_4_k_cu_6b5531c7_29404cuda3std3__45__cpo4cendE
	.align		8
        /*0020*/ 	.dword	_ZN39_INTERNAL_5fd54823_4_k_cu_6b5531c7_29404cuda3std3__441_GLOBAL__N__5fd54823_4_k_cu_6b5531c7_29406ignoreE
	.align		8
        /*0028*/ 	.dword	_ZN39_INTERNAL_5fd54823_4_k_cu_6b5531c7_29404cuda3std3__419piecewise_constructE
	.align		8
        /*0030*/ 	.dword	_ZN39_INTERNAL_5fd54823_4_k_cu_6b5531c7_29404cuda3std3__48in_placeE
	.align		8
        /*0038*/ 	.dword	_ZN39_INTERNAL_5fd54823_4_k_cu_6b5531c7_29404cuda3std6ranges3__45__cpo4swapE
	.align		8
        /*0040*/ 	.dword	_ZN39_INTERNAL_5fd54823_4_k_cu_6b5531c7_29404cuda3std6ranges3__45__cpo9iter_moveE
	.align		8
        /*0048*/ 	.dword	_ZN39_INTERNAL_5fd54823_4_k_cu_6b5531c7_29404cute7productE
	.align		8
        /*0050*/ 	.dword	_ZN39_INTERNAL_5fd54823_4_k_cu_6b5531c7_29404cute1_E


//--------------------- .text._ZN7cutlass13device_kernelINS_4conv6kernel13ConvUniversalINS1_16ConvProblemShapeILNS1_8OperatorE2ELi2EEENS1_10collective14CollectiveConvINS1_46MainloopSm90TmaGmmaWarpSpecializedImplicitGemmILS5_2ELi11ELi2EN4cute5tupleIJNSA_1CILi2EEENSC_ILi1EEESE_EEENS1_36KernelImplicitTmaWarpSpecializedSm90ELi1EEENSB_IJNSC_ILi256EEENSB_IJNSC_ILi64EEEEEENSB_IJNSC_ILi32EEEEEEEEENS_6half_tESO_NSA_8TiledMMAINSA_8MMA_AtomIJNSA_4SM904GMMA25MMA_64x64x16_F32F16F16_SSILNSS_5MajorE1ELSU_1ELNSS_7ScaleInE1ELSV_1EEEEEENSA_6LayoutINSB_IJSE_SE_SE_EEENSB_IJNSC_ILi0EEES10_S10_EEEEENSB_IJNSA_10UnderscoreES13_S13_EEEEENS7_6detail26Sm90ImplicitGemmTileTraitsINSA_13SM90_TMA_LOADENSA_14ComposedLayoutINSA_7SwizzleILi3ELi4ELi3EEENSA_18smem_ptr_flag_bitsILi16EEENSY_INSB_IJNSB_IJSJ_NSC_ILi4EEEEEENSB_IJNSC_ILi8EEES1E_EEENSB_IJSE_NSC_ILi11EEEEEEEEENSB_IJNSB_IJSE_NSC_ILi2048EEEEEENSB_IJSJ_NSC_ILi512EEEEEENSB_IJS10_NSC_ILi8192EEEEEEEEEEEEEvEENS17_INSA_30SM90_TMA_LOAD_IM2COL_MULTICASTENS19_IS1B_S1D_NSY_INSB_IJNSB_IJSJ_SE_EEES1H_S1J_EEENSB_IJNSB_IJSE_S10_EEES1O_NSB_IJS10_S1L_EEEEEEEEEEvEEEENS_8epilogue10collective6detail29Sm90TmaWarpSpecializedAdapterINS26_15DefaultEpilogueISO_NSB_IJlNSB_IJSE_llEEES10_EEES2B_NS25_6thread17LinearCombinationISO_Li1EffLNS2C_9ScaleType4KindE0ELNS_15FloatRoundStyleE2ESO_EENS_4gemm15EpilogueDefaultEEEEEvvEEEEvNT_6ParamsE --------------------------
	.section	.text._ZN7cutlass13device_kernelINS_4conv6kernel13ConvUniversalINS1_16ConvProblemShapeILNS1_8OperatorE2ELi2EEENS1_10collective14CollectiveConvINS1_46MainloopSm90TmaGmmaWarpSpecializedImplicitGemmILS5_2ELi11ELi2EN4cute5tupleIJNSA_1CILi2EEENSC_ILi1EEESE_EEENS1_36KernelImplicitTmaWarpSpecializedSm90ELi1EEENSB_IJNSC_ILi256EEENSB_IJNSC_ILi64EEEEEENSB_IJNSC_ILi32EEEEEEEEENS_6half_tESO_NSA_8TiledMMAINSA_8MMA_AtomIJNSA_4SM904GMMA25MMA_64x64x16_F32F16F16_SSILNSS_5MajorE1ELSU_1ELNSS_7ScaleInE1ELSV_1EEEEEENSA_6LayoutINSB_IJSE_SE_SE_EEENSB_IJNSC_ILi0EEES10_S10_EEEEENSB_IJNSA_10UnderscoreES13_S13_EEEEENS7_6detail26Sm90ImplicitGemmTileTraitsINSA_13SM90_TMA_LOADENSA_14ComposedLayoutINSA_7SwizzleILi3ELi4ELi3EEENSA_18smem_ptr_flag_bitsILi16EEENSY_INSB_IJNSB_IJSJ_NSC_ILi4EEEEEENSB_IJNSC_ILi8EEES1E_EEENSB_IJSE_NSC_ILi11EEEEEEEEENSB_IJNSB_IJSE_NSC_ILi2048EEEEEENSB_IJSJ_NSC_ILi512EEEEEENSB_IJS10_NSC_ILi8192EEEEEEEEEEEEEvEENS17_INSA_30SM90_TMA_LOAD_IM2COL_MULTICASTENS19_IS1B_S1D_NSY_INSB_IJNSB_IJSJ_SE_EEES1H_S1J_EEENSB_IJNSB_IJSE_S10_EEES1O_NSB_IJS10_S1L_EEEEEEEEEEvEEEENS_8epilogue10collective6detail29Sm90TmaWarpSpecializedAdapterINS26_15DefaultEpilogueISO_NSB_IJlNSB_IJSE_llEEES10_EEES2B_NS25_6thread17LinearCombinationISO_Li1EffLNS2C_9ScaleType4KindE0ELNS_15FloatRoundStyleE2ESO_EENS_4gemm15EpilogueDefaultEEEEEvvEEEEvNT_6ParamsE,"ax",@progbits
	.align	128
.text._ZN7cutlass13device_kernelINS_4conv6kernel13ConvUniversalINS1_16ConvProblemShapeILNS1_8OperatorE2ELi2EEENS1_10collective14CollectiveConvINS1_46MainloopSm90TmaGmmaWarpSpecializedImplicitGemmILS5_2ELi11ELi2EN4cute5tupleIJNSA_1CILi2EEENSC_ILi1EEESE_EEENS1_36KernelImplicitTmaWarpSpecializedSm90ELi1EEENSB_IJNSC_ILi256EEENSB_IJNSC_ILi64EEEEEENSB_IJNSC_ILi32EEEEEEEEENS_6half_tESO_NSA_8TiledMMAINSA_8MMA_AtomIJNSA_4SM904GMMA25MMA_64x64x16_F32F16F16_SSILNSS_5MajorE1ELSU_1ELNSS_7ScaleInE1ELSV_1EEEEEENSA_6LayoutINSB_IJSE_SE_SE_EEENSB_IJNSC_ILi0EEES10_S10_EEEEENSB_IJNSA_10UnderscoreES13_S13_EEEEENS7_6detail26Sm90ImplicitGemmTileTraitsINSA_13SM90_TMA_LOADENSA_14ComposedLayoutINSA_7SwizzleILi3ELi4ELi3EEENSA_18smem_ptr_flag_bitsILi16EEENSY_INSB_IJNSB_IJSJ_NSC_ILi4EEEEEENSB_IJNSC_ILi8EEES1E_EEENSB_IJSE_NSC_ILi11EEEEEEEEENSB_IJNSB_IJSE_NSC_ILi2048EEEEEENSB_IJSJ_NSC_ILi512EEEEEENSB_IJS10_NSC_ILi8192EEEEEEEEEEEEEvEENS17_INSA_30SM90_TMA_LOAD_IM2COL_MULTICASTENS19_IS1B_S1D_NSY_INSB_IJNSB_IJSJ_SE_EEES1H_S1J_EEENSB_IJNSB_IJSE_S10_EEES1O_NSB_IJS10_S1L_EEEEEEEEEEvEEEENS_8epilogue10collective6detail29Sm90TmaWarpSpecializedAdapterINS26_15DefaultEpilogueISO_NSB_IJlNSB_IJSE_llEEES10_EEES2B_NS25_6thread17LinearCombinationISO_Li1EffLNS2C_9ScaleType4KindE0ELNS_15FloatRoundStyleE2ESO_EENS_4gemm15EpilogueDefaultEEEEEvvEEEEvNT_6ParamsE:
        .type           _ZN7cutlass13device_kernelINS_4conv6kernel13ConvUniversalINS1_16ConvProblemShapeILNS1_8OperatorE2ELi2EEENS1_10collective14CollectiveConvINS1_46MainloopSm90TmaGmmaWarpSpecializedImplicitGemmILS5_2ELi11ELi2EN4cute5tupleIJNSA_1CILi2EEENSC_ILi1EEESE_EEENS1_36KernelImplicitTmaWarpSpecializedSm90ELi1EEENSB_IJNSC_ILi256EEENSB_IJNSC_ILi64EEEEEENSB_IJNSC_ILi32EEEEEEEEENS_6half_tESO_NSA_8TiledMMAINSA_8MMA_AtomIJNSA_4SM904GMMA25MMA_64x64x16_F32F16F16_SSILNSS_5MajorE1ELSU_1ELNSS_7ScaleInE1ELSV_1EEEEEENSA_6LayoutINSB_IJSE_SE_SE_EEENSB_IJNSC_ILi0EEES10_S10_EEEEENSB_IJNSA_10UnderscoreES13_S13_EEEEENS7_6detail26Sm90ImplicitGemmTileTraitsINSA_13SM90_TMA_LOADENSA_14ComposedLayoutINSA_7SwizzleILi3ELi4ELi3EEENSA_18smem_ptr_flag_bitsILi16EEENSY_INSB_IJNSB_IJSJ_NSC_ILi4EEEEEENSB_IJNSC_ILi8EEES1E_EEENSB_IJSE_NSC_ILi11EEEEEEEEENSB_IJNSB_IJSE_NSC_ILi2048EEEEEENSB_IJSJ_NSC_ILi512EEEEEENSB_IJS10_NSC_ILi8192EEEEEEEEEEEEEvEENS17_INSA_30SM90_TMA_LOAD_IM2COL_MULTICASTENS19_IS1B_S1D_NSY_INSB_IJNSB_IJSJ_SE_EEES1H_S1J_EEENSB_IJNSB_IJSE_S10_EEES1O_NSB_IJS10_S1L_EEEEEEEEEEvEEEENS_8epilogue10collective6detail29Sm90TmaWarpSpecializedAdapterINS26_15DefaultEpilogueISO_NSB_IJlNSB_IJSE_llEEES10_EEES2B_NS25_6thread17LinearCombinationISO_Li1EffLNS2C_9ScaleType4KindE0ELNS_15FloatRoundStyleE2ESO_EENS_4gemm15EpilogueDefaultEEEEEvvEEEEvNT_6ParamsE,@function
        .size           _ZN7cutlass13device_kernelINS_4conv6kernel13ConvUniversalINS1_16ConvProblemShapeILNS1_8OperatorE2ELi2EEENS1_10collective14CollectiveConvINS1_46MainloopSm90TmaGmmaWarpSpecializedImplicitGemmILS5_2ELi11ELi2EN4cute5tupleIJNSA_1CILi2EEENSC_ILi1EEESE_EEENS1_36KernelImplicitTmaWarpSpecializedSm90ELi1EEENSB_IJNSC_ILi256EEENSB_IJNSC_ILi64EEEEEENSB_IJNSC_ILi32EEEEEEEEENS_6half_tESO_NSA_8TiledMMAINSA_8MMA_AtomIJNSA_4SM904GMMA25MMA_64x64x16_F32F16F16_SSILNSS_5MajorE1ELSU_1ELNSS_7ScaleInE1ELSV_1EEEEEENSA_6LayoutINSB_IJSE_SE_SE_EEENSB_IJNSC_ILi0EEES10_S10_EEEEENSB_IJNSA_10UnderscoreES13_S13_EEEEENS7_6detail26Sm90ImplicitGemmTileTraitsINSA_13SM90_TMA_LOADENSA_14ComposedLayoutINSA_7SwizzleILi3ELi4ELi3EEENSA_18smem_ptr_flag_bitsILi16EEENSY_INSB_IJNSB_IJSJ_NSC_ILi4EEEEEENSB_IJNSC_ILi8EEES1E_EEENSB_IJSE_NSC_ILi11EEEEEEEEENSB_IJNSB_IJSE_NSC_ILi2048EEEEEENSB_IJSJ_NSC_ILi512EEEEEENSB_IJS10_NSC_ILi8192EEEEEEEEEEEEEvEENS17_INSA_30SM90_TMA_LOAD_IM2COL_MULTICASTENS19_IS1B_S1D_NSY_INSB_IJNSB_IJSJ_SE_EEES1H_S1J_EEENSB_IJNSB_IJSE_S10_EEES1O_NSB_IJS10_S1L_EEEEEEEEEEvEEEENS_8epilogue10collective6detail29Sm90TmaWarpSpecializedAdapterINS26_15DefaultEpilogueISO_NSB_IJlNSB_IJSE_llEEES10_EEES2B_NS25_6thread17LinearCombinationISO_Li1EffLNS2C_9ScaleType4KindE0ELNS_15FloatRoundStyleE2ESO_EENS_4gemm15EpilogueDefaultEEEEEvvEEEEvNT_6ParamsE,(.L_x_267 - _ZN7cutlass13device_kernelINS_4conv6kernel13ConvUniversalINS1_16ConvProblemShapeILNS1_8OperatorE2ELi2EEENS1_10collective14CollectiveConvINS1_46MainloopSm90TmaGmmaWarpSpecializedImplicitGemmILS5_2ELi11ELi2EN4cute5tupleIJNSA_1CILi2EEENSC_ILi1EEESE_EEENS1_36KernelImplicitTmaWarpSpecializedSm90ELi1EEENSB_IJNSC_ILi256EEENSB_IJNSC_ILi64EEEEEENSB_IJNSC_ILi32EEEEEEEEENS_6half_tESO_NSA_8TiledMMAINSA_8MMA_AtomIJNSA_4SM904GMMA25MMA_64x64x16_F32F16F16_SSILNSS_5MajorE1ELSU_1ELNSS_7ScaleInE1ELSV_1EEEEEENSA_6LayoutINSB_IJSE_SE_SE_EEENSB_IJNSC_ILi0EEES10_S10_EEEEENSB_IJNSA_10UnderscoreES13_S13_EEEEENS7_6detail26Sm90ImplicitGemmTileTraitsINSA_13SM90_TMA_LOADENSA_14ComposedLayoutINSA_7SwizzleILi3ELi4ELi3EEENSA_18smem_ptr_flag_bitsILi16EEENSY_INSB_IJNSB_IJSJ_NSC_ILi4EEEEEENSB_IJNSC_ILi8EEES1E_EEENSB_IJSE_NSC_ILi11EEEEEEEEENSB_IJNSB_IJSE_NSC_ILi2048EEEEEENSB_IJSJ_NSC_ILi512EEEEEENSB_IJS10_NSC_ILi8192EEEEEEEEEEEEEvEENS17_INSA_30SM90_TMA_LOAD_IM2COL_MULTICASTENS19_IS1B_S1D_NSY_INSB_IJNSB_IJSJ_SE_EEES1H_S1J_EEENSB_IJNSB_IJSE_S10_EEES1O_NSB_IJS10_S1L_EEEEEEEEEEvEEEENS_8epilogue10collective6detail29Sm90TmaWarpSpecializedAdapterINS26_15DefaultEpilogueISO_NSB_IJlNSB_IJSE_llEEES10_EEES2B_NS25_6thread17LinearCombinationISO_Li1EffLNS2C_9ScaleType4KindE0ELNS_15FloatRoundStyleE2ESO_EENS_4gemm15EpilogueDefaultEEEEEvvEEEEvNT_6ParamsE)
        .other          _ZN7cutlass13device_kernelINS_4conv6kernel13ConvUniversalINS1_16ConvProblemShapeILNS1_8OperatorE2ELi2EEENS1_10collective14CollectiveConvINS1_46MainloopSm90TmaGmmaWarpSpecializedImplicitGemmILS5_2ELi11ELi2EN4cute5tupleIJNSA_1CILi2EEENSC_ILi1EEESE_EEENS1_36KernelImplicitTmaWarpSpecializedSm90ELi1EEENSB_IJNSC_ILi256EEENSB_IJNSC_ILi64EEEEEENSB_IJNSC_ILi32EEEEEEEEENS_6half_tESO_NSA_8TiledMMAINSA_8MMA_AtomIJNSA_4SM904GMMA25MMA_64x64x16_F32F16F16_SSILNSS_5MajorE1ELSU_1ELNSS_7ScaleInE1ELSV_1EEEEEENSA_6LayoutINSB_IJSE_SE_SE_EEENSB_IJNSC_ILi0EEES10_S10_EEEEENSB_IJNSA_10UnderscoreES13_S13_EEEEENS7_6detail26Sm90ImplicitGemmTileTraitsINSA_13SM90_TMA_LOADENSA_14ComposedLayoutINSA_7SwizzleILi3ELi4ELi3EEENSA_18smem_ptr_flag_bitsILi16EEENSY_INSB_IJNSB_IJSJ_NSC_ILi4EEEEEENSB_IJNSC_ILi8EEES1E_EEENSB_IJSE_NSC_ILi11EEEEEEEEENSB_IJNSB_IJSE_NSC_ILi2048EEEEEENSB_IJSJ_NSC_ILi512EEEEEENSB_IJS10_NSC_ILi8192EEEEEEEEEEEEEvEENS17_INSA_30SM90_TMA_LOAD_IM2COL_MULTICASTENS19_IS1B_S1D_NSY_INSB_IJNSB_IJSJ_SE_EEES1H_S1J_EEENSB_IJNSB_IJSE_S10_EEES1O_NSB_IJS10_S1L_EEEEEEEEEEvEEEENS_8epilogue10collective6detail29Sm90TmaWarpSpecializedAdapterINS26_15DefaultEpilogueISO_NSB_IJlNSB_IJSE_llEEES10_EEES2B_NS25_6thread17LinearCombinationISO_Li1EffLNS2C_9ScaleType4KindE0ELNS_15FloatRoundStyleE2ESO_EENS_4gemm15EpilogueDefaultEEEEEvvEEEEvNT_6ParamsE,@"STO_CUDA_ENTRY STV_DEFAULT"
_ZN7cutlass13device_kernelINS_4conv6kernel13ConvUniversalINS1_16ConvProblemShapeILNS1_8OperatorE2ELi2EEENS1_10collective14CollectiveConvINS1_46MainloopSm90TmaGmmaWarpSpecializedImplicitGemmILS5_2ELi11ELi2EN4cute5tupleIJNSA_1CILi2EEENSC_ILi1EEESE_EEENS1_36KernelImplicitTmaWarpSpecializedSm90ELi1EEENSB_IJNSC_ILi256EEENSB_IJNSC_ILi64EEEEEENSB_IJNSC_ILi32EEEEEEEEENS_6half_tESO_NSA_8TiledMMAINSA_8MMA_AtomIJNSA_4SM904GMMA25MMA_64x64x16_F32F16F16_SSILNSS_5MajorE1ELSU_1ELNSS_7ScaleInE1ELSV_1EEEEEENSA_6LayoutINSB_IJSE_SE_SE_EEENSB_IJNSC_ILi0EEES10_S10_EEEEENSB_IJNSA_10UnderscoreES13_S13_EEEEENS7_6detail26Sm90ImplicitGemmTileTraitsINSA_13SM90_TMA_LOADENSA_14ComposedLayoutINSA_7SwizzleILi3ELi4ELi3EEENSA_18smem_ptr_flag_bitsILi16EEENSY_INSB_IJNSB_IJSJ_NSC_ILi4EEEEEENSB_IJNSC_ILi8EEES1E_EEENSB_IJSE_NSC_ILi11EEEEEEEEENSB_IJNSB_IJSE_NSC_ILi2048EEEEEENSB_IJSJ_NSC_ILi512EEEEEENSB_IJS10_NSC_ILi8192EEEEEEEEEEEEEvEENS17_INSA_30SM90_TMA_LOAD_IM2COL_MULTICASTENS19_IS1B_S1D_NSY_INSB_IJNSB_IJSJ_SE_EEES1H_S1J_EEENSB_IJNSB_IJSE_S10_EEES1O_NSB_IJS10_S1L_EEEEEEEEEEvEEEENS_8epilogue10collective6detail29Sm90TmaWarpSpecializedAdapterINS26_15DefaultEpilogueISO_NSB_IJlNSB_IJSE_llEEES10_EEES2B_NS25_6thread17LinearCombinationISO_Li1EffLNS2C_9ScaleType4KindE0ELNS_15FloatRoundStyleE2ESO_EENS_4gemm15EpilogueDefaultEEEEEvvEEEEvNT_6ParamsE:
[----:B------:R-:W-:Y:S01]  /*0000*/  LDC R1, c[0x0][0x28] ;  /* 0x00000a00ff017b82 */ /* 0x000fe20000000800 */
[----:B------:R-:W0:Y:S01]  /*0010*/  S2R R16, SR_TID.X ;  /* 0x0000000000107919 */ /* 0x000e220000002100 */
[----:B------:R-:W-:Y:S01]  /*0020*/  ELECT P0, URZ, PT ;  /* 0x00000000003f782f */ /* 0x000fe20003800000 */
[----:B------:R-:W-:Y:S01]  /*0030*/  BSSY B0, `(.L_x_0) ;  /* 0x0000010000007945 */ /* 0x000fe20003800000 */
[----:B------:R-:W1:Y:S01]  /*0040*/  S2R R15, SR_CTAID.X ;  /* 0x00000000000f7919 */ /* 0x000e620000002500 */
[--C-:B0-----:R-:W-:Y:S02]  /*0050*/  SHF.R.U32.HI R0, RZ, 0x5, R16.reuse ;  /* 0x00000005ff007819 */ /* 0x101fe40000011610 */
[----:B------:R-:W-:-:S03]  /*0060*/  SHF.R.U32.HI R3, RZ, 0x7, R16 ;  /* 0x00000007ff037819 */ /* 0x000fc60000011610 */
[----:B------:R-:W0:Y:S04]  /*0070*/  SHFL.IDX PT, R2, R0, RZ, 0x1f ;  /* 0x00001fff00027589 */ /* 0x000e2800000e0000 */
[----:B------:R2:W3:Y:S01]  /*0080*/  SHFL.IDX PT, R14, R3, RZ, 0x1f ;  /* 0x00001fff030e7589 */ /* 0x0004e200000e0000 */
[----:B0-----:R-:W-:-:S13]  /*0090*/  ISETP.NE.OR P0, PT, R2, RZ, !P0 ;  /* 0x000000ff0200720c */ /* 0x001fda0004705670 */
[----:B-123--:R-:W-:Y:S05]  /*00a0*/  @P0 BRA `(.L_x_1) ;  /* 0x0000000000200947 */ /* 0x00efea0003800000 */
[----:B------:R-:W-:Y:S02]  /*00b0*/  ULDC.64 UR4, c[0x0][0x198] ;  /* 0x0000660000047ab9 */ /* 0x000fe40000000a00 */
[----:B------:R-:W-:Y:S02]  /*00c0*/  UIADD3 UR6, UP0, UR4, 0xf0, URZ ;  /* 0x000000f004067890 */ /* 0x000fe4000ff1e03f */
[----:B------:R-:W-:Y:S02]  /*00d0*/  UIADD3 UR4, UP1, UR4, 0x1f0, URZ ;  /* 0x000001f004047890 */ /* 0x000fe4000ff3e03f */
[----:B------:R-:W-:Y:S02]  /*00e0*/  UIADD3.X UR7, URZ, UR5, URZ, UP0, !UPT ;  /* 0x000000053f077290 */ /* 0x000fe400087fe43f */
[----:B------:R-:W-:-:S07]  /*00f0*/  UIADD3.X UR5, URZ, UR5, URZ, UP1, !UPT ;  /* 0x000000053f057290 */ /* 0x000fce0008ffe43f */
[----:B------:R0:W-:Y:S02]  /*0100*/  UTMACCTL.PF [UR6] ;  /* 0x00000000060079b9 */ /* 0x0001e40008040000 */
[----:B------:R0:W-:Y:S02]  /*0110*/  UTMACCTL.PF [UR4] ;  /* 0x00000000040079b9 */ /* 0x0001e40008040000 */
[----:B0-----:R-:W-:Y:S01]  /*0120*/  NOP ;  /* 0x0000000000007918 */ /* 0x001fe20000000000 */
.L_x_1:
[----:B------:R-:W-:Y:S05]  /*0130*/  BSYNC B0 ;  /* 0x0000000000007941 */ /* 0x000fea0003800000 */
.L_x_0:
[----:B------:R-:W0:Y:S01]  /*0140*/  SHFL.IDX PT, R0, R0, RZ, 0x1f ;  /* 0x00001fff00007589 */ /* 0x000e2200000e0000 */
[----:B------:R-:W-:Y:S02]  /*0150*/  SHF.R.S32.HI R3, RZ, 0x1f, R16 ;  /* 0x0000001fff037819 */ /* 0x000fe40000011410 */
[----:B------:R-:W-:Y:S01]  /*0160*/  I2FP.F32.U32 R8, R15 ;  /* 0x0000000f00087245 */ /* 0x000fe20000201000 */
[----:B------:R-:W1:Y:S01]  /*0170*/  S2R R18, SR_CTAID.Y ;  /* 0x0000000000127919 */ /* 0x000e620000002600 */
[----:B------:R-:W-:-:S04]  /*0180*/  LEA.HI R3, R3, R16, RZ, 0x7 ;  /* 0x0000001003037211 */ /* 0x000fc800078f38ff */
[----:B------:R-:W-:-:S05]  /*0190*/  LOP3.LUT R3, R3, 0xffffff80, RZ, 0xc0, !PT ;  /* 0xffffff8003037812 */ /* 0x000fca00078ec0ff */
[----:B------:R-:W-:-:S05]  /*01a0*/  IMAD.IADD R3, R16, 0x1, -R3 ;  /* 0x0000000110037824 */ /* 0x000fca00078e0a03 */
[----:B------:R-:W-:-:S04]  /*01b0*/  SHF.R.S32.HI R6, RZ, 0x1f, R3 ;  /* 0x0000001fff067819 */ /* 0x000fc80000011403 */
[----:B------:R-:W-:Y:S02]  /*01c0*/  LEA.HI R4, R6, R3, RZ, 0x3 ;  /* 0x0000000306047211 */ /* 0x000fe400078f18ff */
[----:B0-----:R-:W-:Y:S02]  /*01d0*/  ISETP.NE.AND P0, PT, R0, RZ, PT ;  /* 0x000000ff0000720c */ /* 0x001fe40003f05270 */
[--C-:B------:R-:W-:Y:S02]  /*01e0*/  SHF.R.S32.HI R5, RZ, 0x3, R4.reuse ;  /* 0x00000003ff057819 */ /* 0x100fe40000011404 */
[----:B------:R-:W-:Y:S02]  /*01f0*/  SHF.R.S32.HI R4, RZ, 0x1f, R4 ;  /* 0x0000001fff047819 */ /* 0x000fe40000011404 */
[----:B------:R-:W-:-:S07]  /*0200*/  SHF.R.S32.HI R7, RZ, 0x1f, R0 ;  /* 0x0000001fff077819 */ /* 0x000fce0000011400 */
[----:B-1----:R-:W-:Y:S05]  /*0210*/  @P0 BRA `(.L_x_2) ;  /* 0x00000000009c0947 */ /* 0x002fea0003800000 */
[----:B------:R-:W-:Y:S01]  /*0220*/  ELECT P0, URZ, PT ;  /* 0x00000000003f782f */ /* 0x000fe20003800000 */
[----:B------:R-:W-:-:S12]  /*0230*/  BSSY B0, `(.L_x_2) ;  /* 0x0000025000007945 */ /* 0x000fd80003800000 */
[----:B------:R-:W-:Y:S05]  /*0240*/  @!P0 BRA `(.L_x_3) ;  /* 0x00000000008c8947 */ /* 0x000fea0003800000 */
[----:B------:R-:W0:Y:S01]  /*0250*/  S2UR UR8, SR_CgaCtaId ;  /* 0x00000000000879c3 */ /* 0x000e220000008800 */
[----:B------:R-:W-:Y:S01]  /*0260*/  UMOV UR4, 0x400 ;  /* 0x0000040000047882 */ /* 0x000fe20000000000 */
[----:B------:R-:W-:Y:S01]  /*0270*/  UMOV UR5, 0x1 ;  /* 0x0000000100057882 */ /* 0x000fe20000000000 */
[----:B------:R-:W-:Y:S02]  /*0280*/  UMOV UR6, 0x2 ;  /* 0x0000000200067882 */ /* 0x000fe40000000000 */
[----:B------:R-:W-:-:S04]  /*0290*/  UIADD3 UR6, -UR6, 0x100000, URZ ;  /* 0x0010000006067890 */ /* 0x000fc8000fffe13f */
[----:B------:R-:W-:Y:S02]  /*02a0*/  USHF.L.U32 UR7, UR6, 0xb, URZ ;  /* 0x0000000b06077899 */ /* 0x000fe4000800063f */
[----:B------:R-:W-:Y:S02]  /*02b0*/  USHF.L.U32 UR6, UR6, 0x1, URZ ;  /* 0x0000000106067899 */ /* 0x000fe4000800063f */
[----:B0-----:R-:W-:Y:S02]  /*02c0*/  ULEA UR8, UR8, UR4, 0x18 ;  /* 0x0000000408087291 */ /* 0x001fe4000f8ec03f */
[----:B------:R-:W-:-:S04]  /*02d0*/  UIADD3 UR4, -UR5, 0x100000, URZ ;  /* 0x0010000005047890 */ /* 0x000fc8000fffe13f */
[----:B------:R-:W-:Y:S02]  /*02e0*/  USHF.L.U32 UR5, UR4, 0xb, URZ ;  /* 0x0000000b04057899 */ /* 0x000fe4000800063f */
[----:B------:R-:W-:Y:S01]  /*02f0*/  USHF.L.U32 UR4, UR4, 0x1, URZ ;  /* 0x0000000104047899 */ /* 0x000fe2000800063f */
[----:B------:R-:W0:Y:S11]  /*0300*/  FENCE.VIEW.ASYNC.S ;  /* 0x00000000000073c6 */ /* 0x000e360000000000 */
[----:B0-----:R0:W1:Y:S01]  /*0310*/  SYNCS.EXCH.64 URZ, [UR8+0x37000], UR4 ;  /* 0x03700004083f75b2 */ /* 0x0010620008000100 */
[----:B------:R0:W2:Y:S01]  /*0320*/  SYNCS.EXCH.64 URZ, [UR8+0x37058], UR6 ;  /* 0x03705806083f75b2 */ /* 0x0000a20008000100 */
[----:B------:R0:W3:Y:S01]  /*0330*/  SYNCS.EXCH.64 URZ, [UR8+0x37008], UR4 ;  /* 0x03700804083f75b2 */ /* 0x0000e20008000100 */
[----:B------:R0:W4:Y:S01]  /*0340*/  SYNCS.EXCH.64 URZ, [UR8+0x37060], UR6 ;  /* 0x03706006083f75b2 */ /* 0x0001220008000100 */
[----:B------:R0:W0:Y:S01]  /*0350*/  SYNCS.EXCH.64 URZ, [UR8+0x37010], UR4 ;  /* 0x03701004083f75b2 */ /* 0x0000220008000100 */
        /* <DEDUP_REMOVED lines=17> */
[----:B------:R-:W-:Y:S01]  /*0470*/  NOP ;  /* 0x0000000000007918 */ /* 0x000fe20000000000 */
.L_x_3:
[----:B0-----:R-:W-:Y:S05]  /*0480*/  BSYNC B0 ;  /* 0x0000000000007941 */ /* 0x001fea0003800000 */
.L_x_2:
[----:B------:R-:W-:Y:S01]  /*0490*/  ULDC UR4, c[0x0][0x150] ;  /* 0x0000540000047ab9 */ /* 0x000fe20000000800 */
[----:B------:R-:W-:Y:S01]  /*04a0*/  LEA.HI R4, R4, R5, RZ, 0x2 ;  /* 0x0000000504047211 */ /* 0x000fe200078f10ff */
[----:B------:R-:W-:Y:S01]  /*04b0*/  FMUL R8, R8, UR4 ;  /* 0x0000000408087c20 */ /* 0x000fe20008400000 */
[----:B------:R-:W-:Y:S01]  /*04c0*/  LEA.HI R7, R7, R0, RZ, 0x2 ;  /* 0x0000000007077211 */ /* 0x000fe200078f10ff */
[----:B------:R-:W-:Y:S01]  /*04d0*/  ULDC UR4, c[0x0][0x154] ;  /* 0x0000550000047ab9 */ /* 0x000fe20000000800 */
[----:B------:R-:W-:Y:S01]  /*04e0*/  LOP3.LUT R4, R4, 0xfffffffc, RZ, 0xc0, !PT ;  /* 0xfffffffc04047812 */ /* 0x000fe200078ec0ff */
[----:B------:R-:W0:Y:S01]  /*04f0*/  LDC R10, c[0x0][0x140] ;  /* 0x00005000ff0a7b82 */ /* 0x000e220000000800 */
[----:B------:R-:W-:Y:S01]  /*0500*/  LOP3.LUT R7, R7, 0x3ffffffc, RZ, 0xc0, !PT ;  /* 0x3ffffffc07077812 */ /* 0x000fe200078ec0ff */
[----:B------:R-:W5:Y:S01]  /*0510*/  F2I.U32.TRUNC.NTZ R8, R8 ;  /* 0x0000000800087305 */ /* 0x000f62000020f000 */
[----:B------:R-:W-:Y:S01]  /*0520*/  LOP3.LUT P0, RZ, R3, 0x7, RZ, 0xc0, !PT ;  /* 0x0000000703ff7812 */ /* 0x000fe2000780c0ff */
[----:B------:R-:W-:Y:S01]  /*0530*/  IMAD.IADD R4, R5, 0x1, -R4 ;  /* 0x0000000105047824 */ /* 0x000fe200078e0a04 */
[----:B------:R-:W-:Y:S01]  /*0540*/  I2FP.F32.U32 R5, R18 ;  /* 0x0000001200057245 */ /* 0x000fe20000201000 */
[----:B------:R-:W-:Y:S01]  /*0550*/  IMAD.IADD R7, R0, 0x1, -R7 ;  /* 0x0000000100077824 */ /* 0x000fe200078e0a07 */
[----:B------:R-:W-:Y:S01]  /*0560*/  ISETP.NE.AND P3, PT, R14, 0x1, PT ;  /* 0x000000010e00780c */ /* 0x000fe20003f65270 */
[----:B------:R-:W-:Y:S01]  /*0570*/  NOP ;  /* 0x0000000000007918 */ /* 0x000fe20000000000 */
[----:B------:R-:W-:Y:S01]  /*0580*/  NOP ;  /* 0x0000000000007918 */ /* 0x000fe20000000000 */
[----:B------:R-:W-:-:S02]  /*0590*/  IMAD R4, R7, 0x4, R4 ;  /* 0x0000000407047824 */ /* 0x000fc400078e0204 */
[----:B------:R-:W-:Y:S01]  /*05a0*/  FMUL R9, R5, UR4 ;  /* 0x0000000405097c20 */ /* 0x000fe20008400000 */
[----:B------:R-:W-:Y:S01]  /*05b0*/  ULDC UR4, c[0x0][0x144] ;  /* 0x0000510000047ab9 */ /* 0x000fe20000000800 */
[C---:B------:R-:W-:Y:S01]  /*05c0*/  IMAD.SHL.U32 R7, R4.reuse, 0x4, RZ ;  /* 0x0000000404077824 */ /* 0x040fe200078e00ff */
[----:B------:R-:W-:Y:S01]  /*05d0*/  LEA.HI R0, R4, R4, RZ, 0x1 ;  /* 0x0000000404007211 */ /* 0x000fe200078f08ff */
[----:B-----5:R-:W-:Y:S02]  /*05e0*/  IMAD.MOV R12, RZ, RZ, -R8 ;  /* 0x000000ffff0c7224 */ /* 0x020fe400078e0a08 */
[----:B------:R-:W5:Y:S01]  /*05f0*/  F2I.U32.TRUNC.NTZ R9, R9 ;  /* 0x0000000900097305 */ /* 0x000f62000020f000 */
[----:B------:R-:W-:Y:S01]  /*0600*/  LOP3.LUT R5, R0, 0xfffffffe, RZ, 0xc0, !PT ;  /* 0xfffffffe00057812 */ /* 0x000fe200078ec0ff */
[----:B------:R-:W-:Y:S02]  /*0610*/  IMAD.MOV.U32 R8, RZ, RZ, 0x1 ;  /* 0x00000001ff087424 */ /* 0x000fe400078e00ff */
[----:B------:R-:W-:Y:S01]  /*0620*/  IMAD R0, R12, UR4, R15 ;  /* 0x000000040c007c24 */ /* 0x000fe2000f8e020f */
[----:B------:R-:W-:Y:S01]  /*0630*/  ULDC UR4, c[0x0][0x148] ;  /* 0x0000520000047ab9 */ /* 0x000fe20000000800 */
[----:B------:R-:W-:Y:S01]  /*0640*/  IMAD.IADD R5, R4, 0x1, -R5 ;  /* 0x0000000104057824 */ /* 0x000fe200078e0a05 */
[----:B0-----:R-:W-:-:S04]  /*0650*/  ISETP.EQ.U32.AND P1, PT, R10, 0x1, PT ;  /* 0x000000010a00780c */ /* 0x001fc80003f22070 */
[----:B------:R-:W-:Y:S02]  /*0660*/  ISETP.NE.AND P4, PT, R5, R0, PT ;  /* 0x000000000500720c */ /* 0x000fe40003f85270 */
[----:B------:R-:W-:Y:S01]  /*0670*/  SHF.R.S32.HI R5, RZ, 0x1f, R2 ;  /* 0x0000001fff057819 */ /* 0x000fe20000011402 */
[----:B-----5:R-:W-:-:S03]  /*0680*/  IMAD.MOV R11, RZ, RZ, -R9 ;  /* 0x000000ffff0b7224 */ /* 0x020fc600078e0a09 */
[----:B------:R-:W-:Y:S02]  /*0690*/  LEA.HI R0, R5, R2, RZ, 0x2 ;  /* 0x0000000205007211 */ /* 0x000fe400078f10ff */
[----:B------:R-:W-:Y:S01]  /*06a0*/  LOP3.LUT R5, R4, 0xc, R7, 0x78, !PT ;  /* 0x0000000c04057812 */ /* 0x000fe200078e7807 */
[----:B------:R-:W-:Y:S01]  /*06b0*/  IMAD R9, R11, UR4, R18 ;  /* 0x000000040b097c24 */ /* 0x000fe2000f8e0212 */
[----:B------:R-:W-:Y:S02]  /*06c0*/  LOP3.LUT R7, R0, 0xfffffffc, RZ, 0xc0, !PT ;  /* 0xfffffffc00077812 */ /* 0x000fe400078ec0ff */
[C---:B------:R-:W-:Y:S02]  /*06d0*/  ISETP.LT.U32.AND P0, PT, R5.reuse, 0x2, !P0 ;  /* 0x000000020500780c */ /* 0x040fe40004701070 */
[----:B------:R-:W-:Y:S01]  /*06e0*/  @P4 LEA.HI R0, R5, R5, RZ, 0x1 ;  /* 0x0000000505004211 */ /* 0x000fe200078f08ff */
[----:B------:R-:W-:-:S03]  /*06f0*/  IMAD.IADD R13, R2, 0x1, -R7 ;  /* 0x00000001020d7824 */ /* 0x000fc600078e0a07 */
[----:B------:R-:W-:Y:S02]  /*0700*/  @P4 SHF.R.S32.HI R0, RZ, 0x1, R0 ;  /* 0x00000001ff004819 */ /* 0x000fe40000011400 */
[----:B------:R-:W-:Y:S02]  /*0710*/  LOP3.LUT P2, RZ, R14, R13, RZ, 0xfc, !PT ;  /* 0x0000000d0eff7212 */ /* 0x000fe4000784fcff */
[----:B------:R-:W-:Y:S02]  /*0720*/  @P4 ISETP.NE.AND P5, PT, R0, R9, PT ;  /* 0x000000090000420c */ /* 0x000fe40003fa5270 */
[----:B------:R-:W-:Y:S02]  /*0730*/  SEL R7, RZ, 0x1, P2 ;  /* 0x00000001ff077807 */ /* 0x000fe40001000000 */
[----:B------:R-:W-:Y:S02]  /*0740*/  SEL R9, RZ, 0x1, !P0 ;  /* 0x00000001ff097807 */ /* 0x000fe40004000000 */
[----:B------:R-:W-:-:S02]  /*0750*/  @P4 SEL R8, RZ, 0x1, P5 ;  /* 0x00000001ff084807 */ /* 0x000fc40002800000 */
[----:B------:R-:W-:Y:S02]  /*0760*/  SEL R7, R7, 0x2, P3 ;  /* 0x0000000207077807 */ /* 0x000fe40001800000 */
[----:B------:R-:W-:Y:S01]  /*0770*/  LOP3.LUT R8, R8, R9, RZ, 0xc0, !PT ;  /* 0x0000000908087212 */ /* 0x000fe200078ec0ff */
[----:B------:R-:W-:Y:S06]  /*0780*/  @!P1 BRA `(.L_x_4) ;  /* 0x0000000000089947 */ /* 0x000fec0003800000 */
[----:B-1234-:R-:W-:Y:S01]  /*0790*/  UCGABAR_ARV ;  /* 0x00000000000079c7 */ /* 0x01efe20008000000 */
[----:B------:R-:W-:Y:S05]  /*07a0*/  BRA `(.L_x_5) ;  /* 0x0000000000047947 */ /* 0x000fea0003800000 */
.L_x_4:
[----:B-1234-:R-:W-:Y:S01]  /*07b0*/  NOP ;  /* 0x0000000000007918 */ /* 0x01efe20000000000 */
.L_x_5:
[----:B------:R-:W-:Y:S01]  /*07c0*/  ULDC.64 UR4, c[0x0][0x598] ;  /* 0x0001660000047ab9 */ /* 0x000fe20000000a00 */
[----:B------:R-:W-:Y:S01]  /*07d0*/  ULDC.64 UR12, c[0x0][0x208] ;  /* 0x00008200000c7ab9 */ /* 0x000fe20000000a00 */
[----:B------:R-:W-:-:S04]  /*07e0*/  ISETP.NE.U32.AND P0, PT, RZ, UR4, PT ;  /* 0x00000004ff007c0c */ /* 0x000fc8000bf05070 */
[----:B------:R-:W-:-:S13]  /*07f0*/  ISETP.NE.AND.EX P0, PT, RZ, UR5, PT, P0 ;  /* 0x00000005ff007c0c */ /* 0x000fda000bf05300 */
[----:B------:R-:W-:Y:S05]  /*0800*/  @!P0 BRA `(.L_x_6) ;  /* 0x00000000001c8947 */ /* 0x000fea0003800000 */
[----:B------:R-:W0:Y:S02]  /*0810*/  LDC.64 R10, c[0x0][0x598] ;  /* 0x00016600ff0a7b82 */ /* 0x000e240000000a00 */
[----:B0-----:R-:W2:Y:S02]  /*0820*/  LDG.E.64 R10, desc[UR12][R10.64] ;  /* 0x0000000c0a0a7981 */ /* 0x001ea4000c1e1b00 */
[----:B--2---:R-:W-:-:S04]  /*0830*/  ISETP.NE.U32.AND P0, PT, R10, RZ, PT ;  /* 0x000000ff0a00720c */ /* 0x004fc80003f05070 */
[----:B------:R-:W-:-:S13]  /*0840*/  ISETP.NE.AND.EX P0, PT, R11, RZ, PT, P0 ;  /* 0x000000ff0b00720c */ /* 0x000fda0003f05300 */
[----:B------:R-:W-:Y:S05]  /*0850*/  @!P0 BRA `(.L_x_6) ;  /* 0x0000000000088947 */ /* 0x000fea0003800000 */
[----:B------:R0:W5:Y:S01]  /*0860*/  LD.E R0, desc[UR12][R10.64] ;  /* 0x0000000c0a007980 */ /* 0x000162000c101900 */
[----:B------:R-:W-:Y:S05]  /*0870*/  BRA `(.L_x_7) ;  /* 0x0000000000207947 */ /* 0x000fea0003800000 */
.L_x_6:
[----:B------:R-:W-:Y:S02]  /*0880*/  ULDC.64 UR4, c[0x0][0x588] ;  /* 0x0001620000047ab9 */ /* 0x000fe40000000a00 */
[----:B------:R-:W-:-:S04]  /*0890*/  ISETP.NE.U32.AND P0, PT, RZ, UR4, PT ;  /* 0x00000004ff007c0c */ /* 0x000fc8000bf05070 */
[----:B------:R-:W-:-:S13]  /*08a0*/  ISETP.NE.AND.EX P0, PT, RZ, UR5, PT, P0 ;  /* 0x00000005ff007c0c */ /* 0x000fda000bf05300 */
[----:B------:R-:W-:Y:S05]  /*08b0*/  @!P0 BRA `(.L_x_8) ;  /* 0x00000000000c8947 */ /* 0x000fea0003800000 */
[----:B------:R-:W0:Y:S02]  /*08c0*/  LDC.64 R10, c[0x0][0x588] ;  /* 0x00016200ff0a7b82 */ /* 0x000e240000000a00 */
[----:B0-----:R1:W5:Y:S01]  /*08d0*/  LDG.E R0, desc[UR12][R10.64] ;  /* 0x0000000c0a007981 */ /* 0x001362000c1e1900 */
[----:B------:R-:W-:Y:S05]  /*08e0*/  BRA `(.L_x_7) ;  /* 0x0000000000047947 */ /* 0x000fea0003800000 */
.L_x_8:
[----:B------:R-:W2:Y:S02]  /*08f0*/  LDC R0, c[0x0][0x580] ;  /* 0x00016000ff007b82 */ /* 0x000ea40000000800 */
.L_x_7:
[----:B------:R-:W-:Y:S02]  /*0900*/  ULDC.64 UR4, c[0x0][0x5a0] ;  /* 0x0001680000047ab9 */ /* 0x000fe40000000a00 */
[----:B------:R-:W-:-:S04]  /*0910*/  ISETP.NE.U32.AND P0, PT, RZ, UR4, PT ;  /* 0x00000004ff007c0c */ /* 0x000fc8000bf05070 */
[----:B------:R-:W-:-:S13]  /*0920*/  ISETP.NE.AND.EX P0, PT, RZ, UR5, PT, P0 ;  /* 0x00000005ff007c0c */ /* 0x000fda000bf05300 */
[----:B------:R-:W-:Y:S05]  /*0930*/  @!P0 BRA `(.L_x_9) ;  /* 0x00000000001c8947 */ /* 0x000fea0003800000 */
[----:B01----:R-:W0:Y:S02]  /*0940*/  LDC.64 R10, c[0x0][0x5a0] ;  /* 0x00016800ff0a7b82 */ /* 0x003e240000000a00 */
[----:B0-----:R-:W3:Y:S02]  /*0950*/  LDG.E.64 R10, desc[UR12][R10.64] ;  /* 0x0000000c0a0a7981 */ /* 0x001ee4000c1e1b00 */
[----:B---3--:R-:W-:-:S04]  /*0960*/  ISETP.NE.U32.AND P0, PT, R10, RZ, PT ;  /* 0x000000ff0a00720c */ /* 0x008fc80003f05070 */
[----:B------:R-:W-:-:S13]  /*0970*/  ISETP.NE.AND.EX P0, PT, R11, RZ, PT, P0 ;  /* 0x000000ff0b00720c */ /* 0x000fda0003f05300 */
[----:B------:R-:W-:Y:S05]  /*0980*/  @!P0 BRA `(.L_x_9) ;  /* 0x0000000000088947 */ /* 0x000fea0003800000 */
[----:B------:R0:W5:Y:S01]  /*0990*/  LD.E R2, desc[UR12][R10.64] ;  /* 0x0000000c0a027980 */ /* 0x000162000c101900 */
[----:B------:R-:W-:Y:S05]  /*09a0*/  BRA `(.L_x_10) ;  /* 0x0000000000207947 */ /* 0x000fea0003800000 */
.L_x_9:
[----:B------:R-:W-:Y:S02]  /*09b0*/  ULDC.64 UR4, c[0x0][0x590] ;  /* 0x0001640000047ab9 */ /* 0x000fe40000000a00 */
[----:B------:R-:W-:-:S04]  /*09c0*/  ISETP.NE.U32.AND P0, PT, RZ, UR4, PT ;  /* 0x00000004ff007c0c */ /* 0x000fc8000bf05070 */
[----:B------:R-:W-:-:S13]  /*09d0*/  ISETP.NE.AND.EX P0, PT, RZ, UR5, PT, P0 ;  /* 0x00000005ff007c0c */ /* 0x000fda000bf05300 */
[----:B------:R-:W-:Y:S05]  /*09e0*/  @!P0 BRA `(.L_x_11) ;  /* 0x00000000000c8947 */ /* 0x000fea0003800000 */
[----:B01----:R-:W0:Y:S02]  /*09f0*/  LDC.64 R10, c[0x0][0x590] ;  /* 0x00016400ff0a7b82 */ /* 0x003e240000000a00 */
[----:B0-----:R1:W5:Y:S01]  /*0a00*/  LDG.E R2, desc[UR12][R10.64] ;  /* 0x0000000c0a027981 */ /* 0x001362000c1e1900 */
[----:B------:R-:W-:Y:S05]  /*0a10*/  BRA `(.L_x_10) ;  /* 0x0000000000047947 */ /* 0x000fea0003800000 */
.L_x_11:
[----:B------:R-:W3:Y:S02]  /*0a20*/  LDC R2, c[0x0][0x584] ;  /* 0x00016100ff027b82 */ /* 0x000ee40000000800 */
.L_x_10:
[----:B------:R-:W4:Y:S01]  /*0a30*/  LDC R4, c[0x0][0x4c0] ;  /* 0x00013000ff047b82 */ /* 0x000f220000000800 */
[----:B------:R-:W-:-:S07]  /*0a40*/  IABS R20, R18 ;  /* 0x0000001200147213 */ /* 0x000fce0000000000 */
[----:B------:R-:W2:Y:S01]  /*0a50*/  LDC R157, c[0x0][0x4c4] ;  /* 0x00013100ff9d7b82 */ /* 0x000ea20000000800 */
[----:B----4-:R-:W-:-:S05]  /*0a60*/  VIADD R4, R4, 0x3f ;  /* 0x0000003f04047836 */ /* 0x010fca0000000000 */
[----:B------:R-:W-:Y:S02]  /*0a70*/  SHF.R.S32.HI R9, RZ, 0x1f, R4 ;  /* 0x0000001fff097819 */ /* 0x000fe40000011404 */
[----:B--2---:R-:W-:Y:S02]  /*0a80*/  IABS R21, R157 ;  /* 0x0000009d00157213 */ /* 0x004fe40000000000 */
[----:B------:R-:W-:-:S04]  /*0a90*/  LEA.HI R9, R9, R4, RZ, 0x6 ;  /* 0x0000000409097211 */ /* 0x000fc800078f30ff */
[----:B------:R-:W-:-:S04]  /*0aa0*/  SHF.R.S32.HI R9, RZ, 0x6, R9 ;  /* 0x00000006ff097819 */ /* 0x000fc80000011409 */
[-C--:B------:R-:W-:Y:S02]  /*0ab0*/  IABS R17, R9.reuse ;  /* 0x0000000900117213 */ /* 0x080fe40000000000 */
[----:B------:R-:W-:Y:S02]  /*0ac0*/  IABS R22, R9 ;  /* 0x0000000900167213 */ /* 0x000fe40000000000 */
[----:B------:R-:W2:Y:S08]  /*0ad0*/  I2F.RP R4, R17 ;  /* 0x0000001100047306 */ /* 0x000eb00000209400 */
[----:B--2---:R-:W0:Y:S02]  /*0ae0*/  MUFU.RCP R4, R4 ;  /* 0x0000000400047308 */ /* 0x004e240000001000 */
[----:B01----:R-:W-:-:S06]  /*0af0*/  VIADD R10, R4, 0xffffffe ;  /* 0x0ffffffe040a7836 */ /* 0x003fcc0000000000 */
[----:B------:R0:W1:Y:S02]  /*0b00*/  F2I.FTZ.U32.TRUNC.NTZ R11, R10 ;  /* 0x0000000a000b7305 */ /* 0x000064000021f000 */
[----:B0-----:R-:W-:Y:S02]  /*0b10*/  IMAD.MOV.U32 R10, RZ, RZ, RZ ;  /* 0x000000ffff0a7224 */ /* 0x001fe400078e00ff */
[----:B-1----:R-:W-:-:S04]  /*0b20*/  IMAD.MOV R12, RZ, RZ, -R11 ;  /* 0x000000ffff0c7224 */ /* 0x002fc800078e0a0b */
[----:B------:R-:W-:Y:S02]  /*0b30*/  IMAD R19, R12, R17, RZ ;  /* 0x000000110c137224 */ /* 0x000fe400078e02ff */
[----:B------:R-:W0:Y:S02]  /*0b40*/  I2F.RP R12, R21 ;  /* 0x00000015000c7306 */ /* 0x000e240000209400 */
[----:B------:R-:W-:-:S04]  /*0b50*/  IMAD.HI.U32 R11, R11, R19, R10 ;  /* 0x000000130b0b7227 */ /* 0x000fc800078e000a */
[----:B------:R-:W-:Y:S02]  /*0b60*/  IMAD.MOV.U32 R10, RZ, RZ, R20 ;  /* 0x000000ffff0a7224 */ /* 0x000fe400078e0014 */
[----:B------:R-:W-:Y:S02]  /*0b70*/  IMAD.MOV R19, RZ, RZ, -R22 ;  /* 0x000000ffff137224 */ /* 0x000fe400078e0a16 */
[----:B------:R-:W-:-:S04]  /*0b80*/  IMAD.HI.U32 R4, R11, R10, RZ ;  /* 0x0000000a0b047227 */ /* 0x000fc800078e00ff */
[----:B------:R-:W-:Y:S01]  /*0b90*/  IMAD R10, R4, R19, R10 ;  /* 0x00000013040a7224 */ /* 0x000fe200078e020a */
[----:B0-----:R-:W0:Y:S04]  /*0ba0*/  MUFU.RCP R12, R12 ;  /* 0x0000000c000c7308 */ /* 0x001e280000001000 */
[----:B------:R-:W-:-:S13]  /*0bb0*/  ISETP.GT.U32.AND P2, PT, R17, R10, PT ;  /* 0x0000000a1100720c */ /* 0x000fda0003f44070 */
[----:B------:R-:W-:Y:S02]  /*0bc0*/  @!P2 IMAD.IADD R10, R10, 0x1, -R17 ;  /* 0x000000010a0aa824 */ /* 0x000fe400078e0a11 */
[----:B0-----:R-:W-:Y:S02]  /*0bd0*/  VIADD R11, R12, 0xffffffe ;  /* 0x0ffffffe0c0b7836 */ /* 0x001fe40000000000 */
[----:B------:R-:W-:Y:S01]  /*0be0*/  @!P2 VIADD R4, R4, 0x1 ;  /* 0x000000010404a836 */ /* 0x000fe20000000000 */
[----:B------:R-:W-:Y:S02]  /*0bf0*/  ISETP.GE.U32.AND P0, PT, R10, R17, PT ;  /* 0x000000110a00720c */ /* 0x000fe40003f06070 */
[----:B------:R-:W-:Y:S01]  /*0c00*/  LOP3.LUT R10, R18, R9, RZ, 0x3c, !PT ;  /* 0x00000009120a7212 */ /* 0x000fe200078e3cff */
[----:B------:R-:W0:Y:S01]  /*0c10*/  F2I.FTZ.U32.TRUNC.NTZ R11, R11 ;  /* 0x0000000b000b7305 */ /* 0x000e22000021f000 */
[----:B------:R-:W-:Y:S02]  /*0c20*/  ISETP.NE.AND P2, PT, R9, RZ, PT ;  /* 0x000000ff0900720c */ /* 0x000fe40003f45270 */
[----:B------:R-:W-:Y:S01]  /*0c30*/  ISETP.GE.AND P3, PT, R10, RZ, PT ;  /* 0x000000ff0a00720c */ /* 0x000fe20003f66270 */
[----:B------:R-:W-:-:S06]  /*0c40*/  IMAD.MOV.U32 R10, RZ, RZ, RZ ;  /* 0x000000ffff0a7224 */ /* 0x000fcc00078e00ff */
[----:B------:R-:W-:-:S04]  /*0c50*/  @P0 VIADD R4, R4, 0x1 ;  /* 0x0000000104040836 */ /* 0x000fc80000000000 */
[----:B------:R-:W-:Y:S02]  /*0c60*/  IMAD.MOV.U32 R20, RZ, RZ, R4 ;  /* 0x000000ffff147224 */ /* 0x000fe400078e0004 */
[----:B0-----:R-:W-:Y:S02]  /*0c70*/  IMAD.MOV R4, RZ, RZ, -R11 ;  /* 0x000000ffff047224 */ /* 0x001fe400078e0a0b */
[----:B------:R-:W-:Y:S01]  /*0c80*/  @!P3 IMAD.MOV R20, RZ, RZ, -R20 ;  /* 0x000000ffff14b224 */ /* 0x000fe200078e0a14 */
[----:B------:R-:W-:Y:S01]  /*0c90*/  @!P2 LOP3.LUT R20, RZ, R9, RZ, 0x33, !PT ;  /* 0x00000009ff14a212 */ /* 0x000fe200078e33ff */
[----:B------:R-:W-:-:S03]  /*0ca0*/  IMAD R17, R4, R21, RZ ;  /* 0x0000001504117224 */ /* 0x000fc600078e02ff */
[----:B------:R-:W-:Y:S01]  /*0cb0*/  IABS R4, R20 ;  /* 0x0000001400047213 */ /* 0x000fe20000000000 */
[----:B------:R-:W-:-:S04]  /*0cc0*/  IMAD.HI.U32 R10, R11, R17, R10 ;  /* 0x000000110b0a7227 */ /* 0x000fc800078e000a */
[----:B------:R-:W-:Y:S02]  /*0cd0*/  IMAD.MOV.U32 R11, RZ, RZ, R4 ;  /* 0x000000ffff0b7224 */ /* 0x000fe400078e0004 */
[----:B------:R-:W-:Y:S02]  /*0ce0*/  IMAD.MOV R12, RZ, RZ, -R20 ;  /* 0x000000ffff0c7224 */ /* 0x000fe400078e0a14 */
[----:B------:R-:W-:-:S04]  /*0cf0*/  IMAD.HI.U32 R4, R10, R11, RZ ;  /* 0x0000000b0a047227 */ /* 0x000fc800078e00ff */
[----:B------:R-:W-:Y:S02]  /*0d00*/  IMAD.MOV R10, RZ, RZ, -R4 ;  /* 0x000000ffff0a7224 */ /* 0x000fe400078e0a04 */
[----:B------:R-:W-:Y:S02]  /*0d10*/  IMAD R12, R9, R12, R18 ;  /* 0x0000000c090c7224 */ /* 0x000fe400078e0212 */
[----:B------:R-:W-:-:S05]  /*0d20*/  IMAD R10, R21, R10, R11 ;  /* 0x0000000a150a7224 */ /* 0x000fca00078e020b */
[----:B------:R-:W-:-:S13]  /*0d30*/  ISETP.GT.U32.AND P2, PT, R21, R10, PT ;  /* 0x0000000a1500720c */ /* 0x000fda0003f44070 */
[----:B------:R-:W-:Y:S02]  /*0d40*/  @!P2 IMAD.IADD R10, R10, 0x1, -R21 ;  /* 0x000000010a0aa824 */ /* 0x000fe400078e0a15 */
[----:B------:R-:W-:Y:S01]  /*0d50*/  @!P2 VIADD R4, R4, 0x1 ;  /* 0x000000010404a836 */ /* 0x000fe20000000000 */
[----:B------:R-:W-:Y:S02]  /*0d60*/  ISETP.NE.AND P2, PT, R157, RZ, PT ;  /* 0x000000ff9d00720c */ /* 0x000fe40003f45270 */
[----:B------:R-:W-:Y:S02]  /*0d70*/  ISETP.GE.U32.AND P0, PT, R10, R21, PT ;  /* 0x000000150a00720c */ /* 0x000fe40003f06070 */
[----:B------:R-:W-:-:S04]  /*0d80*/  LOP3.LUT R10, R20, R157, RZ, 0x3c, !PT ;  /* 0x0000009d140a7212 */ /* 0x000fc800078e3cff */
[----:B------:R-:W-:-:S07]  /*0d90*/  ISETP.GE.AND P3, PT, R10, RZ, PT ;  /* 0x000000ff0a00720c */ /* 0x000fce0003f66270 */
[----:B------:R-:W-:-:S06]  /*0da0*/  @P0 VIADD R4, R4, 0x1 ;  /* 0x0000000104040836 */ /* 0x000fcc0000000000 */
[----:B------:R-:W-:Y:S01]  /*0db0*/  @!P3 IMAD.MOV R4, RZ, RZ, -R4 ;  /* 0x000000ffff04b224 */ /* 0x000fe200078e0a04 */
[----:B------:R-:W-:-:S05]  /*0dc0*/  @!P2 LOP3.LUT R4, RZ, R157, RZ, 0x33, !PT ;  /* 0x0000009dff04a212 */ /* 0x000fca00078e33ff */
[----:B------:R-:W-:-:S04]  /*0dd0*/  IMAD.MOV R10, RZ, RZ, -R4 ;  /* 0x000000ffff0a7224 */ /* 0x000fc800078e0a04 */
[----:B------:R-:W-:Y:S01]  /*0de0*/  IMAD R157, R157, R10, R20 ;  /* 0x0000000a9d9d7224 */ /* 0x000fe200078e0214 */
[----:B------:R-:W-:Y:S06]  /*0df0*/  @!P1 BRA `(.L_x_12) ;  /* 0x00000000000c9947 */ /* 0x000fec0003800000 */
[----:B------:R-:W-:Y:S01]  /*0e00*/  UCGABAR_WAIT ;  /* 0x0000000000007dc7 */ /* 0x000fe20008000000 */
[----:B------:R-:W-:Y:S01]  /*0e10*/  CCTL.IVALL ;  /* 0x00000000ff00798f */ /* 0x000fe20002000000 */
[----:B------:R-:W-:Y:S05]  /*0e20*/  BRA `(.L_x_13) ;  /* 0x0000000000047947 */ /* 0x000fea0003800000 */
.L_x_12:
[----:B------:R-:W-:Y:S06]  /*0e30*/  BAR.SYNC.DEFER_BLOCKING 0x0 ;  /* 0x0000000000007b1d */ /* 0x000fec0000010000 */
.L_x_13:
[----:B------:R-:W0:Y:S01]  /*0e40*/  LDC R11, c[0x0][0x290] ;  /* 0x0000a400ff0b7b82 */ /* 0x000e220000000800 */
[----:B------:R-:W-:Y:S01]  /*0e50*/  ISETP.NE.AND P0, PT, R14, RZ, PT ;  /* 0x000000ff0e00720c */ /* 0x000fe20003f05270 */
[----:B0-----:R-:W-:-:S05]  /*0e60*/  VIADD R9, R11, 0x1f ;  /* 0x0000001f0b097836 */ /* 0x001fca0000000000 */
[----:B------:R-:W-:-:S04]  /*0e70*/  SHF.R.S32.HI R10, RZ, 0x1f, R9 ;  /* 0x0000001fff0a7819 */ /* 0x000fc80000011409 */
[----:B------:R-:W-:-:S04]  /*0e80*/  LEA.HI R9, R10, R9, RZ, 0x5 ;  /* 0x000000090a097211 */ /* 0x000fc800078f28ff */
[----:B------:R-:W-:Y:S01]  /*0e90*/  SHF.R.S32.HI R9, RZ, 0x5, R9 ;  /* 0x00000005ff097819 */ /* 0x000fe20000011409 */
[----:B------:R-:W-:Y:S06]  /*0ea0*/  @!P0 BRA `(.L_x_14) ;  /* 0x000000b400e48947 */ /* 0x000fec0003800000 */
[----:B------:R-:W-:-:S13]  /*0eb0*/  ISETP.NE.AND P0, PT, R14, 0x1, PT ;  /* 0x000000010e00780c */ /* 0x000fda0003f05270 */
[----:B------:R-:W-:Y:S05]  /*0ec0*/  @P0 EXIT ;  /* 0x000000000000094d */ /* 0x000fea0003800000 */
[----:B------:R-:W-:Y:S01]  /*0ed0*/  ISETP.GE.AND P0, PT, R11, 0x1, PT ;  /* 0x000000010b00780c */ /* 0x000fe20003f06270 */
[----:B------:R-:W-:Y:S01]  /*0ee0*/  UMOV UR4, URZ ;  /* 0x0000003f00047c82 */ /* 0x000fe20008000000 */
[----:B------:R-:W-:Y:S02]  /*0ef0*/  CS2R R54, SRZ ;  /* 0x0000000000367805 */ /* 0x000fe4000001ff00 */
[----:B------:R-:W-:Y:S02]  /*0f00*/  CS2R R120, SRZ ;  /* 0x0000000000787805 */ /* 0x000fe4000001ff00 */
[----:B------:R-:W-:Y:S02]  /*0f10*/  CS2R R122, SRZ ;  /* 0x00000000007a7805 */ /* 0x000fe4000001ff00 */
[----:B------:R-:W-:Y:S02]  /*0f20*/  CS2R R124, SRZ ;  /* 0x00000000007c7805 */ /* 0x000fe4000001ff00 */
[----:B------:R-:W-:-:S02]  /*0f30*/  CS2R R126, SRZ ;  /* 0x00000000007e7805 */ /* 0x000fc4000001ff00 */
[----:B------:R-:W-:Y:S02]  /*0f40*/  CS2R R128, SRZ ;  /* 0x0000000000807805 */ /* 0x000fe4000001ff00 */
        /* <DEDUP_REMOVED lines=57> */
[----:B------:R-:W-:Y:S01]  /*12e0*/  CS2R R52, SRZ ;  /* 0x0000000000347805 */ /* 0x000fe2000001ff00 */
[----:B------:R-:W-:Y:S06]  /*12f0*/  @!P0 BRA `(.L_x_15) ;  /* 0x0000000000d88947 */ /* 0x000fec0003800000 */
[----:B------:R-:W-:-:S04]  /*1300*/  LOP3.LUT R10, R7, 0x1, RZ, 0xfc, !PT ;  /* 0x00000001070a7812 */ /* 0x000fc800078efcff */
[----:B------:R-:W-:-:S13]  /*1310*/  ISETP.NE.AND P1, PT, R10, 0x3, PT ;  /* 0x000000030a00780c */ /* 0x000fda0003f25270 */
[----:B------:R-:W-:Y:S05]  /*1320*/  @!P1 BRA `(.L_x_16) ;  /* 0x0000000000049947 */ /* 0x000fea0003800000 */
[----:B------:R-:W-:Y:S01]  /*1330*/  BPT.TRAP 0x1 ;  /* 0x000000040000795c */ /* 0x000fe20000300000 */
.L_x_16:
[----:B------:R-:W0:Y:S01]  /*1340*/  S2UR UR5, SR_CgaCtaId ;  /* 0x00000000000579c3 */ /* 0x000e220000008800 */
[----:B------:R-:W-:Y:S01]  /*1350*/  SHF.L.U32 R10, RZ, 0x1f, RZ ;  /* 0x0000001fff0a7819 */ /* 0x000fe200000006ff */
[----:B------:R-:W-:Y:S02]  /*1360*/  UMOV UR4, 0x400 ;  /* 0x0000040000047882 */ /* 0x000fe40000000000 */
[----:B0-----:R-:W-:-:S12]  /*1370*/  ULEA UR4, UR5, UR4, 0x18 ;  /* 0x0000000405047291 */ /* 0x001fd8000f8ec03f */
.L_x_17:
[----:B0-----:R-:W-:-:S04]  /*1380*/  IMAD.U32 R11, RZ, RZ, UR4 ;  /* 0x00000004ff0b7e24 */ /* 0x001fc8000f8e00ff */
[----:B------:R0:W1:Y:S03]  /*1390*/  SYNCS.PHASECHK.TRANS64.TRYWAIT P1, [R11+URZ+0x37000], R10 ;  /* 0x0370000a0b0075a7 */ /* 0x000066000802017f */
[----:B-1----:R-:W-:Y:S05]  /*13a0*/  @!P1 NANOSLEEP.SYNCS 0x989680 ;  /* 0x009896800000995d */ /* 0x002fea0003900000 */
[----:B------:R-:W1:Y:S02]  /*13b0*/  @!P1 SYNCS.PHASECHK.TRANS64 P1, [R11+URZ+0x37000], R10 ;  /* 0x0370000a0b0095a7 */ /* 0x000e64000802007f */
[----:B-1----:R-:W-:Y:S05]  /*13c0*/  @!P1 BRA `(.L_x_17) ;  /* 0xfffffffc00ec9947 */ /* 0x002fea000383ffff */
[----:B------:R-:W-:Y:S01]  /*13d0*/  UIADD3 UR5, UR4, 0x2c000, URZ ;  /* 0x0002c00004057890 */ /* 0x000fe2000fffe03f */
[----:B------:R-:W-:Y:S01]  /*13e0*/  WARPGROUP.ARRIVE ;  /* 0x00000000000079c5 */ /* 0x000fe20000000000 */
[----:B------:R-:W-:Y:S02]  /*13f0*/  USHF.R.U32.HI UR4, URZ, 0x4, UR4 ;  /* 0x000000043f047899 */ /* 0x000fe40008011604 */
[----:B------:R-:W-:Y:S02]  /*1400*/  USHF.R.U32.HI UR5, URZ, 0x4, UR5 ;  /* 0x000000043f057899 */ /* 0x000fe40008011605 */
[----:B------:R-:W-:Y:S02]  /*1410*/  ULOP3.LUT UR8, UR4, 0x3fff, URZ, 0xc0, !UPT ;  /* 0x00003fff04087892 */ /* 0x000fe4000f8ec03f */
[----:B------:R-:W-:Y:S02]  /*1420*/  ULOP3.LUT UR9, UR5, 0x3fff, URZ, 0xc0, !UPT ;  /* 0x00003fff05097892 */ /* 0x000fe4000f8ec03f */
[----:B------:R-:W-:-:S02]  /*1430*/  UIADD3 UR10, UR8, 0x100, URZ ;  /* 0x00000100080a7890 */ /* 0x000fc4000fffe03f */
[----:B------:R-:W-:Y:S02]  /*1440*/  UIADD3 UR11, UR8, 0x200, URZ ;  /* 0x00000200080b7890 */ /* 0x000fe4000fffe03f */
[----:B------:R-:W-:Y:S01]  /*1450*/  UMOV UR4, UR8 ;  /* 0x0000000800047c82 */ /* 0x000fe20008000000 */
[----:B------:R-:W-:Y:S01]  /*1460*/  UMOV UR5, 0x40000040 ;  /* 0x4000004000057882 */ /* 0x000fe20000000000 */
[----:B------:R-:W-:Y:S01]  /*1470*/  UMOV UR6, UR9 ;  /* 0x0000000900067c82 */ /* 0x000fe20008000000 */
[----:B------:R-:W-:Y:S01]  /*1480*/  UMOV UR7, 0x40000040 ;  /* 0x4000004000077882 */ /* 0x000fe20000000000 */
[----:B------:R-:W-:Y:S01]  /*1490*/  UIADD3 UR14, UR8, 0x300, URZ ;  /* 0x00000300080e7890 */ /* 0x000fe2000fffe03f */
[----:B------:R-:W-:Y:S01]  /*14a0*/  HGMMA.64x64x16.F32 R120, gdesc[UR4].tnspA.tnspB, RZ, !UPT ;  /* 0x60e00000047879f0 */ /* 0x000fe2000c7008ff */
[----:B------:R-:W-:Y:S01]  /*14b0*/  UMOV UR4, UR10 ;  /* 0x0000000a00047c82 */ /* 0x000fe20008000000 */
[----:B------:R-:W-:Y:S01]  /*14c0*/  UMOV UR5, 0x40000040 ;  /* 0x4000004000057882 */ /* 0x000fe20000000000 */
[----:B------:R-:W-:Y:S01]  /*14d0*/  UIADD3 UR10, UR8, 0x280, URZ ;  /* 0x00000280080a7890 */ /* 0x000fe2000fffe03f */
[----:B------:R-:W-:Y:S01]  /*14e0*/  HGMMA.64x64x16.F32 R88, gdesc[UR4].tnspA.tnspB, RZ, !UPT ;  /* 0x60e00000045879f0 */ /* 0x000fe2000c7008ff */
[----:B------:R-:W-:Y:S01]  /*14f0*/  UMOV UR4, UR11 ;  /* 0x0000000b00047c82 */ /* 0x000fe20008000000 */
[----:B------:R-:W-:-:S02]  /*1500*/  UMOV UR5, 0x40000040 ;  /* 0x4000004000057882 */ /* 0x000fc40000000000 */
[----:B------:R-:W-:Y:S01]  /*1510*/  HGMMA.64x64x16.F32 R56, gdesc[UR4].tnspA.tnspB, RZ, !UPT ;  /* 0x60e00000043879f0 */ /* 0x000fe2000c7008ff */
[----:B------:R-:W-:Y:S01]  /*1520*/  UMOV UR4, UR14 ;  /* 0x0000000e00047c82 */ /* 0x000fe20008000000 */
[----:B------:R-:W-:Y:S02]  /*1530*/  UMOV UR5, 0x40000040 ;  /* 0x4000004000057882 */ /* 0x000fe40000000000 */
[----:B------:R-:W-:Y:S01]  /*1540*/  HGMMA.64x64x16.F32 R24, gdesc[UR4].tnspA.tnspB, RZ, !UPT ;  /* 0x60e00000041879f0 */ /* 0x000fe2000c7008ff */
[----:B------:R-:W-:Y:S02]  /*1550*/  UIADD3 UR4, UR8, 0x80, URZ ;  /* 0x0000008008047890 */ /* 0x000fe4000fffe03f */
[----:B------:R-:W-:Y:S02]  /*1560*/  UIADD3 UR6, UR9, 0x80, URZ ;  /* 0x0000008009067890 */ /* 0x000fe4000fffe03f */
[----:B------:R-:W-:Y:S01]  /*1570*/  UIADD3 UR9, UR8, 0x180, URZ ;  /* 0x0000018008097890 */ /* 0x000fe2000fffe03f */
[----:B------:R-:W-:Y:S01]  /*1580*/  UMOV UR5, 0x40000040 ;  /* 0x4000004000057882 */ /* 0x000fe20000000000 */
[----:B------:R-:W-:Y:S01]  /*1590*/  UMOV UR7, 0x40000040 ;  /* 0x4000004000077882 */ /* 0x000fe20000000000 */
[----:B------:R-:W-:-:S04]  /*15a0*/  UIADD3 UR8, UR8, 0x380, URZ ;  /* 0x0000038008087890 */ /* 0x000fc8000fffe03f */
[----:B------:R-:W-:Y:S01]  /*15b0*/  HGMMA.64x64x16.F32 R120, gdesc[UR4].tnspA.tnspB, R120 ;  /* 0x60e00000047879f0 */ /* 0x000fe20008700878 */
[----:B------:R-:W-:Y:S01]  /*15c0*/  UMOV UR4, UR9 ;  /* 0x0000000900047c82 */ /* 0x000fe20008000000 */
[----:B------:R-:W-:Y:S02]  /*15d0*/  UMOV UR5, 0x40000040 ;  /* 0x4000004000057882 */ /* 0x000fe40000000000 */
[----:B------:R-:W-:Y:S01]  /*15e0*/  HGMMA.64x64x16.F32 R88, gdesc[UR4].tnspA.tnspB, R88 ;  /* 0x60e00000045879f0 */ /* 0x000fe20008700858 */
[----:B------:R-:W-:Y:S01]  /*15f0*/  UMOV UR4, UR10 ;  /* 0x0000000a00047c82 */ /* 0x000fe20008000000 */
[----:B------:R-:W-:Y:S02]  /*1600*/  UMOV UR5, 0x40000040 ;  /* 0x4000004000057882 */ /* 0x000fe40000000000 */
[----:B------:R-:W-:Y:S01]  /*1610*/  HGMMA.64x64x16.F32 R56, gdesc[UR4].tnspA.tnspB, R56 ;  /* 0x60e00000043879f0 */ /* 0x000fe20008700838 */
[----:B------:R-:W-:Y:S01]  /*1620*/  UMOV UR4, UR8 ;  /* 0x0000000800047c82 */ /* 0x000fe20008000000 */
[----:B------:R-:W-:-:S02]  /*1630*/  UMOV UR5, 0x40000040 ;  /* 0x4000004000057882 */ /* 0x000fc40000000000 */
[----:B------:R-:W-:Y:S01]  /*1640*/  HGMMA.64x64x16.F32 R24, gdesc[UR4].tnspA.tnspB, R24, gsb0 ;  /* 0x60e00000041879f0 */ /* 0x000fe20008000818 */
[----:B------:R-:W-:-:S05]  /*1650*/  UMOV UR4, 0x1 ;  /* 0x0000000100047882 */ /* 0x000fca0000000000 */
.L_x_15:
[----:B0-----:R-:W-:-:S05]  /*1660*/  VIMNMX R10, R9, 0x1, PT ;  /* 0x00000001090a7848 */ /* 0x001fca0003fe0100 */
[----:B------:R-:W-:-:S05]  /*1670*/  IMAD.IADD R10, R9, 0x1, -R10 ;  /* 0x00000001090a7824 */ /* 0x000fca00078e0a0a */
[----:B------:R-:W-:-:S13]  /*1680*/  ISETP.GE.AND P1, PT, R10, 0x1, PT ;  /* 0x000000010a00780c */ /* 0x000fda0003f26270 */
[----:B------:R-:W-:Y:S05]  /*1690*/  @!P1 BRA `(.L_x_18) ;  /* 0x00000004004c9947 */ /* 0x000fea0003800000 */
[----:B------:R-:W0:Y:S01]  /*16a0*/  S2UR UR6, SR_CgaCtaId ;  /* 0x00000000000679c3 */ /* 0x000e220000008800 */
[----:B------:R-:W-:Y:S01]  /*16b0*/  UMOV UR5, 0x400 ;  /* 0x0000040000057882 */ /* 0x000fe20000000000 */
[----:B------:R-:W-:Y:S01]  /*16c0*/  LOP3.LUT R16, R7, 0x1, RZ, 0xfc, !PT ;  /* 0x0000000107107812 */ /* 0x000fe200078efcff */
[----:B------:R-:W-:Y:S01]  /*16d0*/  IMAD.MOV.U32 R15, RZ, RZ, RZ ;  /* 0x000000ffff0f7224 */ /* 0x000fe200078e00ff */
[----:B------:R-:W-:Y:S01]  /*16e0*/  UISETP.NE.U32.AND UP0, UPT, UR4, URZ, UPT ;  /* 0x0000003f0400728c */ /* 0x000fe2000bf05070 */
[----:B------:R-:W-:Y:S02]  /*16f0*/  IMAD.MOV.U32 R9, RZ, RZ, R10 ;  /* 0x000000ffff097224 */ /* 0x000fe400078e000a */
[----:B------:R-:W-:Y:S01]  /*1700*/  IMAD.MOV.U32 R11, RZ, RZ, RZ ;  /* 0x000000ffff0b7224 */ /* 0x000fe200078e00ff */
[----:B0-----:R-:W-:-:S04]  /*1710*/  ULEA UR16, UR6, UR5, 0x18 ;  /* 0x0000000506107291 */ /* 0x001fc8000f8ec03f */
[----:B------:R-:W-:Y:S02]  /*1720*/  UIADD3 UR5, UR16, 0x2c000, URZ ;  /* 0x0002c00010057890 */ /* 0x000fe4000fffe03f */
[----:B------:R-:W-:Y:S02]  /*1730*/  USHF.R.U32.HI UR6, URZ, 0x4, UR16 ;  /* 0x000000043f067899 */ /* 0x000fe40008011610 */
[----:B------:R-:W-:Y:S02]  /*1740*/  USHF.R.U32.HI UR5, URZ, 0x4, UR5 ;  /* 0x000000043f057899 */ /* 0x000fe40008011605 */
[----:B------:R-:W-:Y:S02]  /*1750*/  ULOP3.LUT UR18, UR6, 0x3fff, URZ, 0xc0, !UPT ;  /* 0x00003fff06127892 */ /* 0x000fe4000f8ec03f */
[----:B------:R-:W-:-:S12]  /*1760*/  ULOP3.LUT UR17, UR5, 0x3fff, URZ, 0xc0, !UPT ;  /* 0x00003fff05117892 */ /* 0x000fd8000f8ec03f */
.L_x_23:
[----:B------:R-:W-:-:S13]  /*1770*/  ISETP.NE.AND P2, PT, R16, 0x3, PT ;  /* 0x000000031000780c */ /* 0x000fda0003f45270 */
[----:B------:R-:W-:Y:S05]  /*1780*/  @!P2 BRA `(.L_x_19) ;  /* 0x000000000004a947 */ /* 0x000fea0003800000 */
[----:B------:R-:W-:Y:S01]  /*1790*/  BPT.TRAP 0x1 ;  /* 0x000000040000795c */ /* 0x000fe20000300000 */
.L_x_19:
[----:B------:R-:W-:Y:S01]  /*17a0*/  SHF.L.U32 R13, R15, 0x1f, RZ ;  /* 0x0000001f0f0d7819 */ /* 0x000fe200000006ff */
[----:B------:R-:W-:-:S12]  /*17b0*/  ULEA UR5, UR4, UR16, 0x3 ;  /* 0x0000001004057291 */ /* 0x000fd8000f8e183f */
.L_x_20:
[----:B0-----:R-:W-:-:S04]  /*17c0*/  IMAD.U32 R14, RZ, RZ, UR5 ;  /* 0x00000005ff0e7e24 */ /* 0x001fc8000f8e00ff */
[----:B------:R0:W1:Y:S03]  /*17d0*/  SYNCS.PHASECHK.TRANS64.TRYWAIT P1, [R14+URZ+0x37000], R13 ;  /* 0x0370000d0e0075a7 */ /* 0x000066000802017f */
[----:B-1----:R-:W-:Y:S05]  /*17e0*/  @!P1 NANOSLEEP.SYNCS 0x989680 ;  /* 0x009896800000995d */ /* 0x002fea0003900000 */
[----:B------:R-:W1:Y:S02]  /*17f0*/  @!P1 SYNCS.PHASECHK.TRANS64 P1, [R14+URZ+0x37000], R13 ;  /* 0x0370000d0e0095a7 */ /* 0x000e64000802007f */
[----:B-1----:R-:W-:Y:S05]  /*1800*/  @!P1 BRA `(.L_x_20) ;  /* 0xfffffffc00ec9947 */ /* 0x002fea000383ffff */
[----:B------:R-:W-:Y:S01]  /*1810*/  ULEA UR5, UR4, UR18, 0xa ;  /* 0x0000001204057291 */ /* 0x000fe2000f8e503f */
[----:B------:R-:W-:Y:S01]  /*1820*/  WARPGROUP.ARRIVE ;  /* 0x00000000000079c5 */ /* 0x000fe20000000000 */
[----:B------:R-:W-:Y:S02]  /*1830*/  ULEA UR6, UR4, UR17, 0x8 ;  /* 0x0000001104067291 */ /* 0x000fe4000f8e403f */
[----:B------:R-:W-:Y:S02]  /*1840*/  UIADD3 UR7, UR5, 0x100, URZ ;  /* 0x0000010005077890 */ /* 0x000fe4000fffe03f */
[----:B------:R-:W-:Y:S02]  /*1850*/  UIADD3 UR14, UR5, 0x200, URZ ;  /* 0x00000200050e7890 */ /* 0x000fe4000fffe03f */
[----:B------:R-:W-:Y:S01]  /*1860*/  UMOV UR8, UR5 ;  /* 0x0000000500087c82 */ /* 0x000fe20008000000 */
[----:B------:R-:W-:Y:S01]  /*1870*/  UMOV UR9, 0x40000040 ;  /* 0x4000004000097882 */ /* 0x000fe20000000000 */
[----:B------:R-:W-:Y:S01]  /*1880*/  UMOV UR10, UR6 ;  /* 0x00000006000a7c82 */ /* 0x000fe20008000000 */
[----:B------:R-:W-:Y:S01]  /*1890*/  UMOV UR11, 0x40000040 ;  /* 0x40000040000b7882 */ /* 0x000fe20000000000 */
[----:B------:R-:W-:Y:S01]  /*18a0*/  UIADD3 UR15, UR5, 0x300, URZ ;  /* 0x00000300050f7890 */ /* 0x000fe2000fffe03f */
[----:B------:R-:W-:Y:S01]  /*18b0*/  HGMMA.64x64x16.F32 R120, gdesc[UR8].tnspA.tnspB, R120, UP0 ;  /* 0x60e00000087879f0 */ /* 0x000fe2000bf00878 */
[----:B------:R-:W-:Y:S01]  /*18c0*/  UMOV UR8, UR7 ;  /* 0x0000000700087c82 */ /* 0x000fe20008000000 */
[----:B------:R-:W-:Y:S01]  /*18d0*/  UMOV UR9, 0x40000040 ;  /* 0x4000004000097882 */ /* 0x000fe20000000000 */
[----:B------:R-:W-:Y:S01]  /*18e0*/  UIADD3 UR7, UR5, 0x280, URZ ;  /* 0x0000028005077890 */ /* 0x000fe2000fffe03f */
[----:B------:R-:W-:Y:S01]  /*18f0*/  HGMMA.64x64x16.F32 R88, gdesc[UR8].tnspA.tnspB, R88, UP0 ;  /* 0x60e00000085879f0 */ /* 0x000fe2000bf00858 */
[----:B------:R-:W-:Y:S01]  /*1900*/  UMOV UR8, UR14 ;  /* 0x0000000e00087c82 */ /* 0x000fe20008000000 */
[----:B------:R-:W-:-:S02]  /*1910*/  UMOV UR9, 0x40000040 ;  /* 0x4000004000097882 */ /* 0x000fc40000000000 */
[----:B------:R-:W-:Y:S01]  /*1920*/  HGMMA.64x64x16.F32 R56, gdesc[UR8].tnspA.tnspB, R56, UP0 ;  /* 0x60e00000083879f0 */ /* 0x000fe2000bf00838 */
[----:B------:R-:W-:Y:S01]  /*1930*/  UMOV UR8, UR15 ;  /* 0x0000000f00087c82 */ /* 0x000fe20008000000 */
[----:B------:R-:W-:Y:S02]  /*1940*/  UMOV UR9, 0x40000040 ;  /* 0x4000004000097882 */ /* 0x000fe40000000000 */
[----:B------:R-:W-:Y:S01]  /*1950*/  HGMMA.64x64x16.F32 R24, gdesc[UR8].tnspA.tnspB, R24, UP0 ;  /* 0x60e00000081879f0 */ /* 0x000fe2000bf00818 */
        /* <DEDUP_REMOVED lines=15> */
[----:B------:R-:W-:Y:S03]  /*1a50*/  HGMMA.64x64x16.F32 R24, gdesc[UR8].tnspA.tnspB, R24, gsb0 ;  /* 0x60e00000081879f0 */ /* 0x000fe60008000818 */
[----:B------:R-:W-:Y:S02]  /*1a60*/  WARPGROUP.DEPBAR.LE gsb0, 0x1 ;  /* 0x00008000000079c5 */ /* 0x000fe40000010100 */
[----:B------:R-:W-:Y:S05]  /*1a70*/  @!P2 BRA `(.L_x_21) ;  /* 0x000000000004a947 */ /* 0x000fea0003800000 */
[----:B------:R-:W-:Y:S01]  /*1a80*/  BPT.TRAP 0x1 ;  /* 0x000000040000795c */ /* 0x000fe20000300000 */
.L_x_21:
[----:B------:R-:W-:-:S13]  /*1a90*/  ISETP.NE.AND P1, PT, R8, RZ, PT ;  /* 0x000000ff0800720c */ /* 0x000fda0003f25270 */
[----:B0-----:R-:W-:-:S05]  /*1aa0*/  @P1 LEA R13, R11, UR16, 0x3 ;  /* 0x000000100b0d1c11 */ /* 0x001fca000f8e18ff */
[----:B------:R-:W-:-:S05]  /*1ab0*/  @P1 VIADD R14, R13, 0x37058 ;  /* 0x000370580d0e1836 */ /* 0x000fca0000000000 */
[----:B------:R-:W-:-:S04]  /*1ac0*/  @P1 PRMT R14, R5, 0x654, R14 ;  /* 0x00000654050e1816 */ /* 0x000fc8000000000e */
[----:B------:R0:W-:Y:S01]  /*1ad0*/  @P1 SYNCS.ARRIVE.TRANS64.RED.A1T0 RZ, [R14+URZ], RZ ;  /* 0x000000ff0eff19a7 */ /* 0x0001e2000810043f */
[----:B------:R-:W-:-:S13]  /*1ae0*/  ISETP.GT.U32.AND P1, PT, R7, 0x1, PT ;  /* 0x000000010700780c */ /* 0x000fda0003f24070 */
[----:B0-----:R-:W-:Y:S05]  /*1af0*/  @P1 BRA `(.L_x_22) ;  /* 0x0000000000041947 */ /* 0x001fea0003800000 */
[----:B------:R-:W-:Y:S01]  /*1b00*/  BPT.TRAP 0x1 ;  /* 0x000000040000795c */ /* 0x000fe20000300000 */
.L_x_22:
[----:B------:R-:W-:Y:S01]  /*1b10*/  UIADD3 UR4, UR4, 0x1, URZ ;  /* 0x0000000104047890 */ /* 0x000fe2000fffe03f */
[----:B------:R-:W-:Y:S01]  /*1b20*/  ISETP.GT.AND P2, PT, R9, 0x1, PT ;  /* 0x000000010900780c */ /* 0x000fe20003f44270 */
[----:B------:R-:W-:Y:S02]  /*1b30*/  VIADD R11, R11, 0x1 ;  /* 0x000000010b0b7836 */ /* 0x000fe40000000000 */
[----:B------:R-:W-:Y:S01]  /*1b40*/  UISETP.NE.AND UP0, UPT, UR4, 0xb, UPT ;  /* 0x0000000b0400788c */ /* 0x000fe2000bf05270 */
[----:B------:R-:W-:Y:S02]  /*1b50*/  VIADD R9, R9, 0xffffffff ;  /* 0xffffffff09097836 */ /* 0x000fe40000000000 */
[C---:B------:R-:W-:Y:S01]  /*1b60*/  ISETP.NE.AND P1, PT, R11.reuse, 0xb, PT ;  /* 0x0000000b0b00780c */ /* 0x040fe20003f25270 */
[----:B------:R-:W-:Y:S02]  /*1b70*/  USEL UR5, URZ, 0x1, UP0 ;  /* 0x000000013f057887 */ /* 0x000fe40008000000 */
[----:B------:R-:W-:Y:S01]  /*1b80*/  USEL UR4, UR4, URZ, UP0 ;  /* 0x0000003f04047287 */ /* 0x000fe20008000000 */
[----:B------:R-:W-:Y:S01]  /*1b90*/  SEL R11, R11, RZ, P1 ;  /* 0x000000ff0b0b7207 */ /* 0x000fe20000800000 */
[----:B------:R-:W-:-:S02]  /*1ba0*/  UPLOP3.LUT UP0, UPT, UPT, UPT, UPT, 0x80, 0x0 ;  /* 0x000000000000789c */ /* 0x000fc40003f0f070 */
[----:B------:R-:W-:Y:S01]  /*1bb0*/  LOP3.LUT R15, R15, UR5, RZ, 0x3c, !PT ;  /* 0x000000050f0f7c12 */ /* 0x000fe2000f8e3cff */
[----:B------:R-:W-:Y:S08]  /*1bc0*/  @P2 BRA `(.L_x_23) ;  /* 0xfffffff800e82947 */ /* 0x000ff0000383ffff */
.L_x_18:
[----:B------:R-:W-:Y:S02]  /*1bd0*/  WARPGROUP.DEPBAR.LE gsb0, 0x0 ;  /* 0x00008000000079c5 */ /* 0x000fe40000010000 */
[----:B------:R-:W-:Y:S05]  /*1be0*/  @!P0 BRA `(.L_x_24) ;  /* 0x0000000000548947 */ /* 0x000fea0003800000 */
[----:B------:R-:W-:-:S04]  /*1bf0*/  LOP3.LUT R9, R7, 0x1, RZ, 0xfc, !PT ;  /* 0x0000000107097812 */ /* 0x000fc800078efcff */
[----:B------:R-:W-:-:S13]  /*1c00*/  ISETP.NE.AND P0, PT, R9, 0x3, PT ;  /* 0x000000030900780c */ /* 0x000fda0003f05270 */
[----:B------:R-:W-:Y:S05]  /*1c10*/  @!P0 BRA `(.L_x_25) ;  /* 0x0000000000048947 */ /* 0x000fea0003800000 */
[----:B------:R-:W-:Y:S01]  /*1c20*/  BPT.TRAP 0x1 ;  /* 0x000000040000795c */ /* 0x000fe20000300000 */
.L_x_25:
[----:B------:R-:W-:Y:S01]  /*1c30*/  ISETP.NE.AND P0, PT, R8, RZ, PT ;  /* 0x000000ff0800720c */ /* 0x000fe20003f05270 */
[----:B------:R-:W-:Y:S01]  /*1c40*/  BSSY B0, `(.L_x_26) ;  /* 0x000000d000007945 */ /* 0x000fe20003800000 */
[----:B------:R-:W-:-:S11]  /*1c50*/  ISETP.GT.U32.AND P1, PT, R7, 0x1, PT ;  /* 0x000000010700780c */ /* 0x000fd60003f24070 */
[----:B------:R-:W-:Y:S05]  /*1c60*/  @!P0 BRA `(.L_x_27) ;  /* 0x0000000000288947 */ /* 0x000fea0003800000 */
[----:B------:R-:W0:Y:S01]  /*1c70*/  S2R R14, SR_CgaCtaId ;  /* 0x00000000000e7919 */ /* 0x000e220000008800 */
[----:B------:R-:W-:Y:S01]  /*1c80*/  IMAD.WIDE.U32 R8, R10, -0x45d1745d, RZ ;  /* 0xba2e8ba30a087825 */ /* 0x000fe200078e00ff */
[----:B------:R-:W-:-:S04]  /*1c90*/  MOV R7, 0x400 ;  /* 0x0000040000077802 */ /* 0x000fc80000000f00 */
[----:B------:R-:W-:-:S05]  /*1ca0*/  SHF.R.U32.HI R9, RZ, 0x3, R9 ;  /* 0x00000003ff097819 */ /* 0x000fca0000011609 */
[----:B------:R-:W-:Y:S01]  /*1cb0*/  IMAD R10, R9, -0xb, R10 ;  /* 0xfffffff5090a7824 */ /* 0x000fe200078e020a */
[----:B0-----:R-:W-:-:S05]  /*1cc0*/  LEA R7, R14, R7, 0x18 ;  /* 0x000000070e077211 */ /* 0x001fca00078ec0ff */
[----:B------:R-:W-:-:S04]  /*1cd0*/  IMAD R10, R10, 0x8, R7 ;  /* 0x000000080a0a7824 */ /* 0x000fc800078e0207 */
[----:B------:R-:W-:-:S05]  /*1ce0*/  VIADD R10, R10, 0x37058 ;  /* 0x000370580a0a7836 */ /* 0x000fca0000000000 */
[----:B------:R-:W-:-:S04]  /*1cf0*/  PRMT R10, R5, 0x654, R10 ;  /* 0x00000654050a7816 */ /* 0x000fc8000000000a */
[----:B------:R0:W-:Y:S03]  /*1d00*/  SYNCS.ARRIVE.TRANS64.RED.A1T0 RZ, [R10+URZ], RZ ;  /* 0x000000ff0aff79a7 */ /* 0x0001e6000810043f */
.L_x_27:
[----:B------:R-:W-:Y:S05]  /*1d10*/  BSYNC B0 ;  /* 0x0000000000007941 */ /* 0x000fea0003800000 */
.L_x_26:
[----:B------:R-:W-:Y:S05]  /*1d20*/  @P1 BRA `(.L_x_24) ;  /* 0x0000000000041947 */ /* 0x000fea0003800000 */
[----:B------:R-:W-:Y:S01]  /*1d30*/  BPT.TRAP 0x1 ;  /* 0x000000040000795c */ /* 0x000fe20000300000 */
.L_x_24:
[----:B------:R-:W1:Y:S01]  /*1d40*/  S2R R13, SR_CTAID.X ;  /* 0x00000000000d7919 */ /* 0x000e620000002500 */
[----:B------:R-:W-:Y:S01]  /*1d50*/  LEA.HI R5, R6, R3, RZ, 0x2 ;  /* 0x0000000306057211 */ /* 0x000fe200078f10ff */
[----:B------:R-:W2:Y:S01]  /*1d60*/  LDC.64 R8, c[0x0][0x280] ;  /* 0x0000a000ff087b82 */ /* 0x000ea20000000a00 */
[----:B------:R-:W-:Y:S01]  /*1d70*/  ULDC.64 UR4, c[0x0][0x5e0] ;  /* 0x0001780000047ab9 */ /* 0x000fe20000000a00 */
[----:B------:R-:W-:Y:S02]  /*1d80*/  SHF.R.S32.HI R17, RZ, 0x1f, R4 ;  /* 0x0000001fff117819 */ /* 0x000fe40000011404 */
[--C-:B0-----:R-:W-:Y:S02]  /*1d90*/  SHF.R.S32.HI R10, RZ, 0x2, R5.reuse ;  /* 0x00000002ff0a7819 */ /* 0x101fe40000011405 */
[----:B------:R-:W-:Y:S02]  /*1da0*/  SHF.R.S32.HI R7, RZ, 0x1f, R5 ;  /* 0x0000001fff077819 */ /* 0x000fe40000011405 */
[----:B------:R-:W0:Y:S02]  /*1db0*/  LDC.64 R14, c[0x0][0x5d0] ;  /* 0x00017400ff0e7b82 */ /* 0x000e240000000a00 */
[----:B------:R-:W-:-:S04]  /*1dc0*/  LEA.HI R7, R7, R10, RZ, 0x3 ;  /* 0x0000000a07077211 */ /* 0x000fc800078f18ff */
[----:B------:R-:W-:-:S05]  /*1dd0*/  LOP3.LUT R7, R7, 0xfffffff8, RZ, 0xc0, !PT ;  /* 0xfffffff807077812 */ /* 0x000fca00078ec0ff */
[----:B------:R-:W-:Y:S01]  /*1de0*/  IMAD.IADD R10, R10, 0x1, -R7 ;  /* 0x000000010a0a7824 */ /* 0x000fe200078e0a07 */
[----:B------:R-:W-:Y:S02]  /*1df0*/  LEA.HI R7, R6, R3, RZ, 0x5 ;  /* 0x0000000306077211 */ /* 0x000fe400078f28ff */
[----:B------:R-:W-:Y:S02]  /*1e00*/  LOP3.LUT R6, R5, 0xfffffffc, RZ, 0xc0, !PT ;  /* 0xfffffffc05067812 */ /* 0x000fe400078ec0ff */
[----:B------:R-:W-:Y:S02]  /*1e10*/  SHF.R.S32.HI R11, RZ, 0x1f, R10 ;  /* 0x0000001fff0b7819 */ /* 0x000fe4000001140a */
[----:B------:R-:W-:Y:S01]  /*1e20*/  SHF.R.S32.HI R7, RZ, 0x5, R7 ;  /* 0x00000005ff077819 */ /* 0x000fe20000011407 */
[----:B------:R-:W-:Y:S02]  /*1e30*/  IMAD.IADD R16, R3, 0x1, -R6 ;  /* 0x0000000103107824 */ /* 0x000fe400078e0a06 */
[----:B------:R-:W-:-:S02]  /*1e40*/  IMAD.SHL.U32 R6, R12, 0x40, RZ ;  /* 0x000000400c067824 */ /* 0x000fc400078e00ff */
[----:B-1----:R-:W-:Y:S02]  /*1e50*/  IMAD.SHL.U32 R5, R13, 0x100, RZ ;  /* 0x000001000d057824 */ /* 0x002fe400078e00ff */
[----:B------:R-:W-:Y:S01]  /*1e60*/  IMAD.WIDE R164, R7, 0x10, R10 ;  /* 0x0000001007a47825 */ /* 0x000fe200078e020a */
[----:B--2---:R-:W-:Y:S02]  /*1e70*/  ISETP.GE.AND P0, PT, R6, R9, PT ;  /* 0x000000090600720c */ /* 0x004fe40003f06270 */
[----:B------:R-:W-:Y:S01]  /*1e80*/  SHF.R.S32.HI R3, RZ, 0x1f, R6 ;  /* 0x0000001fff037819 */ /* 0x000fe20000011406 */
[----:B------:R-:W-:Y:S01]  /*1e90*/  IMAD.SHL.U32 R12, R16, 0x2, RZ ;  /* 0x00000002100c7824 */ /* 0x000fe200078e00ff */
[----:B------:R-:W-:Y:S01]  /*1ea0*/  ISETP.GE.OR P0, PT, R5, R8, P0 ;  /* 0x000000080500720c */ /* 0x000fe20000706670 */
[----:B------:R-:W-:-:S03]  /*1eb0*/  IMAD.WIDE R164, R13, 0x100, R164 ;  /* 0x000001000da47825 */ /* 0x000fc600078e02a4 */
[--C-:B------:R-:W-:Y:S01]  /*1ec0*/  SHF.R.S32.HI R13, RZ, 0x1f, R12.reuse ;  /* 0x0000001fff0d7819 */ /* 0x100fe2000001140c */
[-C--:B0-----:R-:W-:Y:S02]  /*1ed0*/  IMAD R20, R165, R14.reuse, RZ ;  /* 0x0000000ea5147224 */ /* 0x081fe400078e02ff */
[----:B------:R-:W-:-:S06]  /*1ee0*/  IMAD.WIDE.U32 R18, R164, R14, R12 ;  /* 0x0000000ea4127225 */ /* 0x000fcc00078e000c */
[----:B------:R-:W-:Y:S05]  /*1ef0*/  @P0 EXIT ;  /* 0x000000000000094d */ /* 0x000fea0003800000 */
[----:B------:R-:W-:Y:S01]  /*1f00*/  ULDC.64 UR6, c[0x0][0x288] ;  /* 0x0000a20000067ab9 */ /* 0x000fe20000000a00 */
[----:B------:R-:W-:Y:S01]  /*1f10*/  IMAD R20, R164, R15, R20 ;  /* 0x0000000fa4147224 */ /* 0x000fe200078e0214 */
[----:B------:R-:W-:Y:S01]  /*1f20*/  ISETP.GE.AND P0, PT, R157, UR6, PT ;  /* 0x000000069d007c0c */ /* 0x000fe2000bf06270 */
[----:B------:R-:W-:Y:S01]  /*1f30*/  IMAD R11, R17, UR4, RZ ;  /* 0x00000004110b7c24 */ /* 0x000fe2000f8e02ff */
[----:B------:R-:W-:Y:S01]  /*1f40*/  IADD3 R18, P1, R6, R18, RZ ;  /* 0x0000001206127210 */ /* 0x000fe20007f3e0ff */
[----:B------:R-:W-:Y:S01]  /*1f50*/  IMAD R5, R7, -0x10, -R5 ;  /* 0xfffffff007057824 */ /* 0x000fe200078e0a05 */
[C---:B------:R-:W-:Y:S01]  /*1f60*/  ISETP.GE.OR P0, PT, R4.reuse, UR7, P0 ;  /* 0x0000000704007c0c */ /* 0x040fe20008706670 */
[----:B------:R-:W-:Y:S01]  /*1f70*/  IMAD R11, R4, UR5, R11 ;  /* 0x00000005040b7c24 */ /* 0x000fe2000f8e020b */
[----:B------:R-:W-:Y:S01]  /*1f80*/  IADD3.X R19, R3, R19, R20, P1, !PT ;  /* 0x0000001303137210 */ /* 0x000fe20000ffe414 */
[----:B------:R-:W-:Y:S01]  /*1f90*/  IMAD R7, R16, -0x2, R9 ;  /* 0xfffffffe10077824 */ /* 0x000fe200078e0209 */
[----:B------:R-:W-:-:S02]  /*1fa0*/  IADD3 R5, R5, R8, -R10 ;  /* 0x0000000805057210 */ /* 0x000fc40007ffe80a */
[----:B------:R-:W-:Y:S01]  /*1fb0*/  SHF.R.S32.HI R8, RZ, 0x1f, R157 ;  /* 0x0000001fff087819 */ /* 0x000fe2000001149d */
[----:B------:R-:W-:Y:S01]  /*1fc0*/  IMAD.WIDE.U32 R18, R4, UR4, R18 ;  /* 0x0000000404127c25 */ /* 0x000fe2000f8e0012 */
[----:B------:R-:W-:-:S03]  /*1fd0*/  ULDC.64 UR4, c[0x0][0x5d8] ;  /* 0x0001760000047ab9 */ /* 0x000fc60000000a00 */
[----:B------:R-:W-:Y:S02]  /*1fe0*/  IMAD.IADD R11, R19, 0x1, R11 ;  /* 0x00000001130b7824 */ /* 0x000fe400078e020b */
[----:B------:R-:W-:Y:S05]  /*1ff0*/  @P0 EXIT ;  /* 0x000000000000094d */ /* 0x000fea0003800000 */
[----:B---3-5:R-:W-:Y:S01]  /*2000*/  FSETP.NEU.AND P1, PT, R2, RZ, PT ;  /* 0x000000ff0200720b */ /* 0x028fe20003f2d000 */
[----:B------:R-:W-:Y:S01]  /*2010*/  IMAD.IADD R7, R7, 0x1, -R6 ;  /* 0x0000000107077824 */ /* 0x000fe200078e0a06 */
[----:B------:R-:W-:Y:S01]  /*2020*/  ULDC.64 UR6, c[0x0][0x5b8] ;  /* 0x00016e0000067ab9 */ /* 0x000fe20000000a00 */
[----:B------:R-:W-:Y:S02]  /*2030*/  IMAD.MOV.U32 R10, RZ, RZ, R18 ;  /* 0x000000ffff0a7224 */ /* 0x000fe400078e0012 */
[C---:B------:R-:W-:Y:S01]  /*2040*/  IMAD R16, R8.reuse, UR4, RZ ;  /* 0x0000000408107c24 */ /* 0x040fe2000f8e02ff */
[----:B------:R-:W-:Y:S01]  /*2050*/  ISETP.GT.AND P4, PT, R7, RZ, PT ;  /* 0x000000ff0700720c */ /* 0x000fe20003f84270 */
[----:B------:R-:W-:Y:S02]  /*2060*/  IMAD R8, R8, UR6, RZ ;  /* 0x0000000608087c24 */ /* 0x000fe4000f8e02ff */
[----:B------:R-:W-:Y:S01]  /*2070*/  IMAD R155, R157, UR5, R16 ;  /* 0x000000059d9b7c24 */ /* 0x000fe2000f8e0210 */
[----:B------:R-:W-:Y:S01]  /*2080*/  ISETP.GT.AND P0, PT, R5, RZ, P4 ;  /* 0x000000ff0500720c */ /* 0x000fe20002704270 */
[----:B------:R-:W-:-:S04]  /*2090*/  IMAD.WIDE.U32 R10, R157, UR4, R10 ;  /* 0x000000049d0a7c25 */ /* 0x000fc8000f8e000a */
[----:B------:R-:W-:Y:S01]  /*20a0*/  IMAD R153, R157, UR7, R8 ;  /* 0x000000079d997c24 */ /* 0x000fe2000f8e0208 */
[C---:B------:R-:W-:Y:S01]  /*20b0*/  SHF.L.U64.HI R8, R14.reuse, 0x3, R15 ;  /* 0x000000030e087819 */ /* 0x040fe2000001020f */
[----:B------:R-:W-:Y:S02]  /*20c0*/  IMAD.SHL.U32 R9, R14, 0x8, RZ ;  /* 0x000000080e097824 */ /* 0x000fe400078e00ff */
[----:B------:R-:W-:Y:S01]  /*20d0*/  IMAD.IADD R155, R11, 0x1, R155 ;  /* 0x000000010b9b7824 */ /* 0x000fe200078e029b */
[----:B------:R-:W-:Y:S06]  /*20e0*/  @!P1 BRA `(.L_x_28) ;  /* 0x0000007000c09947 */ /* 0x000fec0003800000 */
[----:B------:R-:W-:Y:S01]  /*20f0*/  IADD3 R16, P1, R6, R12, RZ ;  /* 0x0000000c06107210 */ /* 0x000fe20007f3e0ff */
[----:B------:R-:W-:Y:S01]  /*2100*/  ULDC.64 UR8, c[0x0][0x5c0] ;  /* 0x0001700000087ab9 */ /* 0x000fe20000000a00 */
[----:B------:R-:W-:Y:S01]  /*2110*/  ULDC.64 UR4, c[0x0][0x5b0] ;  /* 0x00016c0000047ab9 */ /* 0x000fe20000000a00 */
[----:B------:R-:W-:Y:S01]  /*2120*/  IMAD R11, R17, UR8, RZ ;  /* 0x00000008110b7c24 */ /* 0x000fe2000f8e02ff */
[----:B------:R-:W-:Y:S01]  /*2130*/  ULDC.64 UR10, c[0x0][0x5a8] ;  /* 0x00016a00000a7ab9 */ /* 0x000fe20000000a00 */
[----:B------:R-:W-:Y:S02]  /*2140*/  IMAD.X R17, R3, 0x1, R13, P1 ;  /* 0x0000000103117824 */ /* 0x000fe400008e060d */
[C---:B------:R-:W-:Y:S02]  /*2150*/  IMAD R11, R4.reuse, UR9, R11 ;  /* 0x00000009040b7c24 */ /* 0x040fe4000f8e020b */
[----:B------:R-:W-:-:S04]  /*2160*/  IMAD.WIDE.U32 R16, R4, UR8, R16 ;  /* 0x0000000804107c25 */ /* 0x000fc8000f8e0010 */
[----:B------:R-:W-:Y:S02]  /*2170*/  IMAD.IADD R17, R17, 0x1, R11 ;  /* 0x0000000111117824 */ /* 0x000fe400078e020b */
[----:B------:R-:W-:Y:S02]  /*2180*/  IMAD R21, R165, UR4, RZ ;  /* 0x00000004a5157c24 */ /* 0x000fe4000f8e02ff */
[----:B------:R-:W-:-:S04]  /*2190*/  IMAD.WIDE.U32 R16, R157, UR6, R16 ;  /* 0x000000069d107c25 */ /* 0x000fc8000f8e0010 */
[----:B------:R-:W-:Y:S02]  /*21a0*/  IMAD.IADD R19, R153, 0x1, R17 ;  /* 0x0000000199137824 */ /* 0x000fe400078e0211 */
[----:B------:R-:W-:Y:S02]  /*21b0*/  IMAD.MOV.U32 R18, RZ, RZ, R16 ;  /* 0x000000ffff127224 */ /* 0x000fe400078e0010 */
[C---:B------:R-:W-:Y:S02]  /*21c0*/  IMAD R158, R164.reuse, UR5, R21 ;  /* 0x00000005a49e7c24 */ /* 0x040fe4000f8e0215 */
[----:B------:R-:W-:-:S04]  /*21d0*/  IMAD.WIDE.U32 R22, R164, UR4, R18 ;  /* 0x00000004a4167c25 */ /* 0x000fc8000f8e0012 */
[----:B------:R-:W-:Y:S01]  /*21e0*/  IMAD.IADD R21, R23, 0x1, R158 ;  /* 0x0000000117157824 */ /* 0x000fe200078e029e */
[----:B------:R-:W-:-:S04]  /*21f0*/  LEA R20, P1, R22, UR10, 0x1 ;  /* 0x0000000a16147c11 */ /* 0x000fc8000f8208ff */
[----:B------:R-:W-:-:S05]  /*2200*/  LEA.HI.X R21, R22, UR11, R21, 0x1, P1 ;  /* 0x0000000b16157c11 */ /* 0x000fca00088f0c15 */
[----:B------:R-:W2:Y:S01]  /*2210*/  @P0 LDG.E.LTC128B.U16 R159, desc[UR12][R20.64] ;  /* 0x0000000c149f0981 */ /* 0x000ea2000c1e1520 */
[----:B------:R-:W-:Y:S01]  /*2220*/  IMAD.WIDE.U32 R22, R157, UR6, RZ ;  /* 0x000000069d167c25 */ /* 0x000fe2000f8e00ff */
[----:B------:R-:W-:Y:S01]  /*2230*/  ULDC.64 UR6, c[0x0][0x5c8] ;  /* 0x0001720000067ab9 */ /* 0x000fe20000000a00 */
[----:B------:R-:W-:Y:S01]  /*2240*/  ISETP.GT.AND P6, PT, R7, 0x1, PT ;  /* 0x000000010700780c */ /* 0x000fe20003fc4270 */
[----:B------:R-:W-:Y:S01]  /*2250*/  BSSY B0, `(.L_x_29) ;  /* 0x0000017000007945 */ /* 0x000fe20003800000 */
[C---:B------:R-:W-:Y:S01]  /*2260*/  LEA R154, P1, R10.reuse, UR6, 0x1 ;  /* 0x000000060a9a7c11 */ /* 0x040fe2000f8208ff */
[----:B------:R-:W-:Y:S02]  /*2270*/  IMAD.IADD R153, R23, 0x1, R153 ;  /* 0x0000000117997824 */ /* 0x000fe400078e0299 */
[----:B------:R-:W-:Y:S01]  /*2280*/  IMAD.MOV.U32 R152, RZ, RZ, R22 ;  /* 0x000000ffff987224 */ /* 0x000fe200078e0016 */
[----:B------:R-:W-:Y:S02]  /*2290*/  LEA.HI.X R155, R10, UR7, R155, 0x1, P1 ;  /* 0x000000070a9b7c11 */ /* 0x000fe400088f0c9b */
[----:B------:R-:W-:Y:S01]  /*22a0*/  ISETP.GT.AND P1, PT, R5, RZ, P6 ;  /* 0x000000ff0500720c */ /* 0x000fe20003724270 */
[----:B------:R-:W-:-:S04]  /*22b0*/  IMAD.WIDE.U32 R156, R164, UR4, R152 ;  /* 0x00000004a49c7c25 */ /* 0x000fc8000f8e0098 */
[----:B------:R-:W-:Y:S02]  /*22c0*/  IMAD.IADD R157, R158, 0x1, R157 ;  /* 0x000000019e9d7824 */ /* 0x000fe400078e029d */
[----:B------:R-:W-:-:S04]  /*22d0*/  IMAD.WIDE.U32 R156, R4, UR8, R156 ;  /* 0x00000008049c7c25 */ /* 0x000fc8000f8e009c */
[----:B------:R-:W-:Y:S01]  /*22e0*/  IMAD.IADD R162, R11, 0x1, R157 ;  /* 0x000000010ba27824 */ /* 0x000fe200078e029d */
[----:B------:R-:W-:-:S04]  /*22f0*/  IADD3 R157, P2, P3, R6, R156, R12 ;  /* 0x0000009c069d7210 */ /* 0x000fc80007b5e00c */
[----:B------:R-:W-:Y:S02]  /*2300*/  IADD3.X R162, R3, R162, R13, P2, P3 ;  /* 0x000000a203a27210 */ /* 0x000fe400017e640d */
[----:B------:R-:W-:-:S04]  /*2310*/  LEA R156, P2, R157, UR10, 0x1 ;  /* 0x0000000a9d9c7c11 */ /* 0x000fc8000f8408ff */
[----:B------:R-:W-:Y:S01]  /*2320*/  LEA.HI.X R157, R157, UR11, R162, 0x1, P2 ;  /* 0x0000000b9d9d7c11 */ /* 0x000fe200090f0ca2 */
[----:B--2---:R-:W-:-:S05]  /*2330*/  HADD2.F32 R161, -RZ, R159.H0_H0 ;  /* 0x2000009fffa17230 */ /* 0x004fca0000004100 */
[----:B------:R-:W-:-:S04]  /*2340*/  FMUL R161, R161, R2 ;  /* 0x00000002a1a17220 */ /* 0x000fc80000400000 */
[C---:B------:R-:W-:Y:S01]  /*2350*/  FFMA R160, R120.reuse, R0, R161 ;  /* 0x0000000078a07223 */ /* 0x040fe200000000a1 */
[----:B------:R-:W-:-:S04]  /*2360*/  LOP3.LUT R120, R120, 0xfffffffd, RZ, 0xc0, !PT ;  /* 0xfffffffd78787812 */ /* 0x000fc800078ec0ff */
[----:B------:R-:W-:Y:S02]  /*2370*/  F2FP.F16.F32.PACK_AB R160, RZ, R160 ;  /* 0x000000a0ffa0723e */ /* 0x000fe400000000ff */
[----:B------:R-:W-:-:S03]  /*2380*/  @P6 LOP3.LUT R120, R120, 0x2, RZ, 0xfc, !PT ;  /* 0x0000000278786812 */ /* 0x000fc600078efcff */
[----:B------:R0:W-:Y:S01]  /*2390*/  @P0 STG.E.U16 desc[UR12][R154.64], R160 ;  /* 0x000000a09a000986 */ /* 0x0001e2000c10150c */
[----:B------:R-:W-:Y:S05]  /*23a0*/  @!P1 BRA `(.L_x_30) ;  /* 0x0000000000049947 */ /* 0x000fea0003800000 */
[----:B------:R1:W5:Y:S02]  /*23b0*/  LDG.E.LTC128B.U16 R159, desc[UR12][R156.64+0x2] ;  /* 0x0000020c9c9f7981 */ /* 0x000364000c1e1520 */
.L_x_30:
[----:B------:R-:W-:Y:S05]  /*23c0*/  BSYNC B0 ;  /* 0x0000000000007941 */ /* 0x000fea0003800000 */
.L_x_29:
[----:B------:R-:W-:Y:S01]  /*23d0*/  USHF.L.U32 UR6, UR4, 0x3, URZ ;  /* 0x0000000304067899 */ /* 0x000fe2000800063f */
[----:B-----5:R-:W-:Y:S01]  /*23e0*/  HADD2.F32 R17, -RZ, R159.H0_H0 ;  /* 0x2000009fff117230 */ /* 0x020fe20000004100 */
[----:B------:R-:W-:Y:S01]  /*23f0*/  USHF.L.U64.HI UR7, UR4, 0x3, UR5 ;  /* 0x0000000304077899 */ /* 0x000fe20008010205 */
[----:B------:R-:W-:-:S03]  /*2400*/  ISETP.GT.AND P0, PT, R5, 0x8, P4 ;  /* 0x000000080500780c */ /* 0x000fc60002704270 */
[----:B0-----:R-:W-:Y:S02]  /*2410*/  IMAD.U32 R160, RZ, RZ, UR6 ;  /* 0x00000006ffa07e24 */ /* 0x001fe4000f8e00ff */
[----:B------:R-:W-:Y:S01]  /*2420*/  FMUL R10, R17, R2 ;  /* 0x00000002110a7220 */ /* 0x000fe20000400000 */
[----:B------:R-:W-:-:S03]  /*2430*/  IMAD.U32 R161, RZ, RZ, UR7 ;  /* 0x00000007ffa17e24 */ /* 0x000fc6000f8e00ff */
[----:B------:R-:W-:Y:S01]  /*2440*/  FFMA R10, R121, R0, R10 ;  /* 0x00000000790a7223 */ /* 0x000fe2000000000a */
[----:B------:R-:W-:-:S04]  /*2450*/  IMAD.WIDE.U32 R160, R164, UR4, R160 ;  /* 0x00000004a4a07c25 */ /* 0x000fc8000f8e00a0 */
[----:B------:R-:W-:Y:S01]  /*2460*/  IMAD.IADD R23, R158, 0x1, R161 ;  /* 0x000000019e177824 */ /* 0x000fe200078e02a1 */
[----:B------:R-:W-:Y:S02]  /*2470*/  IADD3 R17, P2, R16, R160, RZ ;  /* 0x000000a010117210 */ /* 0x000fe40007f5e0ff */
[----:B------:R-:W-:-:S03]  /*2480*/  F2FP.F16.F32.PACK_AB R10, RZ, R10 ;  /* 0x0000000aff0a723e */ /* 0x000fc600000000ff */
[----:B------:R-:W-:Y:S01]  /*2490*/  IMAD.X R18, R23, 0x1, R19, P2 ;  /* 0x0000000117127824 */ /* 0x000fe200010e0613 */
[----:B------:R-:W-:Y:S01]  /*24a0*/  LEA R16, P2, R17, UR10, 0x1 ;  /* 0x0000000a11107c11 */ /* 0x000fe2000f8408ff */
[----:B------:R-:W-:-:S03]  /*24b0*/  @P1 IMAD.MOV.U32 R19, RZ, RZ, R155 ;  /* 0x000000ffff131224 */ /* 0x000fc600078e009b */
[----:B------:R-:W-:Y:S01]  /*24c0*/  LEA.HI.X R17, R17, UR11, R18, 0x1, P2 ;  /* 0x0000000b11117c11 */ /* 0x000fe200090f0c12 */
[----:B------:R-:W-:-:S05]  /*24d0*/  @P1 IMAD.MOV.U32 R18, RZ, RZ, R154 ;  /* 0x000000ffff121224 */ /* 0x000fca00078e009a */
[----:B------:R0:W-:Y:S04]  /*24e0*/  @P1 STG.E.U16 desc[UR12][R18.64+0x2], R10 ;  /* 0x0000020a12001986 */ /* 0x0001e8000c10150c */
[----:B------:R-:W2:Y:S01]  /*24f0*/  @P0 LDG.E.LTC128B.U16 R159, desc[UR12][R16.64] ;  /* 0x0000000c109f0981 */ /* 0x000ea2000c1e1520 */
[----:B------:R-:W-:Y:S01]  /*2500*/  IADD3 R22, P1, R22, R160, RZ ;  /* 0x000000a016167210 */ /* 0x000fe20007f3e0ff */
[----:B------:R-:W-:Y:S04]  /*2510*/  BSSY B0, `(.L_x_31) ;  /* 0x0000013000007945 */ /* 0x000fe80003800000 */
[----:B------:R-:W-:-:S02]  /*2520*/  IMAD.X R23, R23, 0x1, R153, P1 ;  /* 0x0000000117177824 */ /* 0x000fc400008e0699 */
[----:B------:R-:W-:-:S03]  /*2530*/  IMAD.WIDE.U32 R22, R4, UR8, R22 ;  /* 0x0000000804167c25 */ /* 0x000fc6000f8e0016 */
[----:B------:R-:W-:Y:S01]  /*2540*/  IADD3 R6, P1, P2, R6, R22, R12 ;  /* 0x0000001606067210 */ /* 0x000fe20007a3e00c */
[----:B------:R-:W-:Y:S01]  /*2550*/  IMAD.IADD R12, R11, 0x1, R23 ;  /* 0x000000010b0c7824 */ /* 0x000fe200078e0217 */
[----:B------:R-:W-:Y:S02]  /*2560*/  SHF.L.U64.HI R11, R9, 0x1, R8 ;  /* 0x00000001090b7819 */ /* 0x000fe40000010208 */
[----:B0-----:R-:W-:Y:S02]  /*2570*/  LEA R18, P3, R6, UR10, 0x1 ;  /* 0x0000000a06127c11 */ /* 0x001fe4000f8608ff */
[----:B------:R-:W-:Y:S02]  /*2580*/  IADD3.X R3, R3, R12, R13, P1, P2 ;  /* 0x0000000c03037210 */ /* 0x000fe40000fe440d */
[----:B------:R-:W-:Y:S02]  /*2590*/  LEA R8, P2, R9, R154, 0x1 ;  /* 0x0000009a09087211 */ /* 0x000fe400078408ff */
[----:B------:R-:W-:-:S02]  /*25a0*/  ISETP.GT.AND P1, PT, R5, 0x8, P6 ;  /* 0x000000080500780c */ /* 0x000fc40003724270 */
[----:B------:R-:W-:Y:S01]  /*25b0*/  LEA.HI.X R19, R6, UR11, R3, 0x1, P3 ;  /* 0x0000000b06137c11 */ /* 0x000fe200098f0c03 */
[----:B------:R-:W-:Y:S02]  /*25c0*/  IMAD.X R9, R11, 0x1, R155, P2 ;  /* 0x000000010b097824 */ /* 0x000fe400010e069b */
[----:B--2---:R-:W-:-:S05]  /*25d0*/  HADD2.F32 R121, -RZ, R159.H0_H0 ;  /* 0x2000009fff797230 */ /* 0x004fca0000004100 */
[----:B------:R-:W-:-:S04]  /*25e0*/  FMUL R121, R121, R2 ;  /* 0x0000000279797220 */ /* 0x000fc80000400000 */
[----:B------:R-:W-:-:S05]  /*25f0*/  FFMA R121, R122, R0, R121 ;  /* 0x000000007a797223 */ /* 0x000fca0000000079 */
[----:B------:R-:W-:-:S05]  /*2600*/  F2FP.F16.F32.PACK_AB R121, RZ, R121 ;  /* 0x00000079ff79723e */ /* 0x000fca00000000ff */
[----:B------:R0:W-:Y:S01]  /*2610*/  @P0 STG.E.U16 desc[UR12][R8.64], R121 ;  /* 0x0000007908000986 */ /* 0x0001e2000c10150c */
[----:B------:R-:W-:Y:S05]  /*2620*/  @!P1 BRA `(.L_x_32) ;  /* 0x0000000000049947 */ /* 0x000fea0003800000 */
[----:B------:R2:W5:Y:S02]  /*2630*/  LDG.E.LTC128B.U16 R159, desc[UR12][R18.64+0x2] ;  /* 0x0000020c129f7981 */ /* 0x000564000c1e1520 */
.L_x_32:
[----:B------:R-:W-:Y:S05]  /*2640*/  BSYNC B0 ;  /* 0x0000000000007941 */ /* 0x000fea0003800000 */
.L_x_31:
[----:B-----5:R-:W-:Y:S01]  /*2650*/  HADD2.F32 R3, -RZ, R159.H0_H0 ;  /* 0x2000009fff037230 */ /* 0x020fe20000004100 */
[----:B------:R-:W-:Y:S01]  /*2660*/  ISETP.GT.AND P3, PT, R7, 0x8, PT ;  /* 0x000000080700780c */ /* 0x000fe20003f64270 */
[----:B------:R-:W-:Y:S01]  /*2670*/  BSSY B0, `(.L_x_33) ;  /* 0x000000a000007945 */ /* 0x000fe20003800000 */
[----:B------:R-:W-:Y:S02]  /*2680*/  LOP3.LUT R120, R120, 0xfffffffb, RZ, 0xc0, !PT ;  /* 0xfffffffb78787812 */ /* 0x000fe400078ec0ff */
[----:B------:R-:W-:Y:S01]  /*2690*/  FMUL R4, R3, R2 ;  /* 0x0000000203047220 */ /* 0x000fe20000400000 */
[----:B------:R-:W-:-:S03]  /*26a0*/  ISETP.GT.AND P0, PT, R5, RZ, P3 ;  /* 0x000000ff0500720c */ /* 0x000fc60001f04270 */
[----:B------:R-:W-:-:S05]  /*26b0*/  FFMA R4, R123, R0, R4 ;  /* 0x000000007b047223 */ /* 0x000fca0000000004 */
[----:B------:R-:W-:Y:S02]  /*26c0*/  F2FP.F16.F32.PACK_AB R4, RZ, R4 ;  /* 0x00000004ff04723e */ /* 0x000fe400000000ff */
[----:B------:R-:W-:-:S03]  /*26d0*/  @P3 LOP3.LUT R120, R120, 0x4, RZ, 0xfc, !PT ;  /* 0x0000000478783812 */ /* 0x000fc600078efcff */
[----:B------:R3:W-:Y:S01]  /*26e0*/  @P1 STG.E.U16 desc[UR12][R8.64+0x2], R4 ;  /* 0x0000020408001986 */ /* 0x0007e2000c10150c */
[----:B------:R-:W-:Y:S05]  /*26f0*/  @!P0 BRA `(.L_x_34) ;  /* 0x0000000000048947 */ /* 0x000fea0003800000 */
[----:B------:R4:W5:Y:S02]  /*2700*/  LDG.E.LTC128B.U16 R159, desc[UR12][R156.64+0x10] ;  /* 0x0000100c9c9f7981 */ /* 0x000964000c1e1520 */
.L_x_34:
[----:B------:R-:W-:Y:S05]  /*2710*/  BSYNC B0 ;  /* 0x0000000000007941 */ /* 0x000fea0003800000 */
.L_x_33:
[----:B-----5:R-:W-:Y:S01]  /*2720*/  HADD2.F32 R3, -RZ, R159.H0_H0 ;  /* 0x2000009fff037230 */ /* 0x020fe20000004100 */
[----:B------:R-:W-:Y:S01]  /*2730*/  ISETP.GT.AND P2, PT, R7, 0x9, PT ;  /* 0x000000090700780c */ /* 0x000fe20003f44270 */
[----:B------:R-:W-:Y:S01]  /*2740*/  @P0 IMAD.MOV.U32 R10, RZ, RZ, R154 ;  /* 0x000000ffff0a0224 */ /* 0x000fe200078e009a */
[----:B------:R-:W-:Y:S01]  /*2750*/  LOP3.LUT R120, R120, 0xfffffff7, RZ, 0xc0, !PT ;  /* 0xfffffff778787812 */ /* 0x000fe200078ec0ff */
[----:B------:R-:W-:Y:S02]  /*2760*/  @P0 IMAD.MOV.U32 R11, RZ, RZ, R155 ;  /* 0x000000ffff0b0224 */ /* 0x000fe400078e009b */
[----:B------:R-:W-:Y:S01]  /*2770*/  FMUL R3, R3, R2 ;  /* 0x0000000203037220 */ /* 0x000fe20000400000 */
[----:B------:R-:W-:Y:S01]  /*2780*/  ISETP.GT.AND P1, PT, R5, RZ, P2 ;  /* 0x000000ff0500720c */ /* 0x000fe20001724270 */
[----:B------:R-:W-:Y:S02]  /*2790*/  BSSY B0, `(.L_x_35) ;  /* 0x0000007000007945 */ /* 0x000fe40003800000 */
[----:B------:R-:W-:-:S05]  /*27a0*/  FFMA R3, R124, R0, R3 ;  /* 0x000000007c037223 */ /* 0x000fca0000000003 */
[----:B------:R-:W-:Y:S02]  /*27b0*/  F2FP.F16.F32.PACK_AB R3, RZ, R3 ;  /* 0x00000003ff03723e */ /* 0x000fe400000000ff */
[----:B------:R-:W-:-:S03]  /*27c0*/  @P2 LOP3.LUT R120, R120, 0x8, RZ, 0xfc, !PT ;  /* 0x0000000878782812 */ /* 0x000fc600078efcff */
[----:B------:R0:W-:Y:S01]  /*27d0*/  @P0 STG.E.U16 desc[UR12][R10.64+0x10], R3 ;  /* 0x000010030a000986 */ /* 0x0001e2000c10150c */
[----:B------:R-:W-:Y:S05]  /*27e0*/  @!P1 BRA `(.L_x_36) ;  /* 0x0000000000049947 */ /* 0x000fea0003800000 */
[----:B------:R0:W5:Y:S02]  /*27f0*/  LDG.E.LTC128B.U16 R159, desc[UR12][R156.64+0x12] ;  /* 0x0000120c9c9f7981 */ /* 0x000164000c1e1520 */
.L_x_36:
[----:B------:R-:W-:Y:S05]  /*2800*/  BSYNC B0 ;  /* 0x0000000000007941 */ /* 0x000fea0003800000 */
.L_x_35:
[----:B0----5:R-:W-:Y:S01]  /*2810*/  HADD2.F32 R3, -RZ, R159.H0_H0 ;  /* 0x2000009fff037230 */ /* 0x021fe20000004100 */
[----:B------:R-:W-:Y:S01]  /*2820*/  ISETP.GT.AND P0, PT, R5, 0x8, P3 ;  /* 0x000000080500780c */ /* 0x000fe20001f04270 */
[----:B------:R-:W-:Y:S01]  /*2830*/  @P1 IMAD.MOV.U32 R10, RZ, RZ, R154 ;  /* 0x000000ffff0a1224 */ /* 0x000fe200078e009a */
[----:B------:R-:W-:Y:S01]  /*2840*/  BSSY B0, `(.L_x_37) ;  /* 0x0000008000007945 */ /* 0x000fe20003800000 */
[----:B------:R-:W-:Y:S02]  /*2850*/  @P1 IMAD.MOV.U32 R11, RZ, RZ, R155 ;  /* 0x000000ffff0b1224 */ /* 0x000fe400078e009b */
[----:B---3--:R-:W-:-:S04]  /*2860*/  FMUL R4, R3, R2 ;  /* 0x0000000203047220 */ /* 0x008fc80000400000 */
[----:B------:R-:W-:-:S05]  /*2870*/  FFMA R4, R125, R0, R4 ;  /* 0x000000007d047223 */ /* 0x000fca0000000004 */
[----:B------:R-:W-:-:S05]  /*2880*/  F2FP.F16.F32.PACK_AB R4, RZ, R4 ;  /* 0x00000004ff04723e */ /* 0x000fca00000000ff */
[----:B------:R0:W-:Y:S01]  /*2890*/  @P1 STG.E.U16 desc[UR12][R10.64+0x12], R4 ;  /* 0x000012040a001986 */ /* 0x0001e2000c10150c */
[----:B------:R-:W-:Y:S05]  /*28a0*/  @!P0 BRA `(.L_x_38) ;  /* 0x0000000000048947 */ /* 0x000fea0003800000 */
[----:B------:R3:W5:Y:S02]  /*28b0*/  LDG.E.LTC128B.U16 R159, desc[UR12][R18.64+0x10] ;  /* 0x0000100c129f7981 */ /* 0x000764000c1e1520 */
.L_x_38:
[----:B------:R-:W-:Y:S05]  /*28c0*/  BSYNC B0 ;  /* 0x0000000000007941 */ /* 0x000fea0003800000 */
.L_x_37:
[----:B-----5:R-:W-:Y:S01]  /*28d0*/  HADD2.F32 R3, -RZ, R159.H0_H0 ;  /* 0x2000009fff037230 */ /* 0x020fe20000004100 */
[----:B------:R-:W-:Y:S01]  /*28e0*/  ISETP.GT.AND P1, PT, R5, 0x8, P2 ;  /* 0x000000080500780c */ /* 0x000fe20001724270 */
[----:B------:R-:W-:Y:S03]  /*28f0*/  BSSY B0, `(.L_x_39) ;  /* 0x0000007000007945 */ /* 0x000fe60003800000 */
[----:B------:R-:W-:-:S04]  /*2900*/  FMUL R3, R3, R2 ;  /* 0x0000000203037220 */ /* 0x000fc80000400000 */
[----:B------:R-:W-:-:S05]  /*2910*/  FFMA R3, R126, R0, R3 ;  /* 0x000000007e037223 */ /* 0x000fca0000000003 */
[----:B------:R-:W-:-:S05]  /*2920*/  F2FP.F16.F32.PACK_AB R3, RZ, R3 ;  /* 0x00000003ff03723e */ /* 0x000fca00000000ff */
[----:B------:R0:W-:Y:S01]  /*2930*/  @P0 STG.E.U16 desc[UR12][R8.64+0x10], R3 ;  /* 0x0000100308000986 */ /* 0x0001e2000c10150c */
[----:B------:R-:W-:Y:S05]  /*2940*/  @!P1 BRA `(.L_x_40) ;  /* 0x0000000000049947 */ /* 0x000fea0003800000 */
[----:B------:R0:W5:Y:S02]  /*2950*/  LDG.E.LTC128B.U16 R159, desc[UR12][R18.64+0x12] ;  /* 0x0000120c129f7981 */ /* 0x000164000c1e1520 */
.L_x_40:
[----:B------:R-:W-:Y:S05]  /*2960*/  BSYNC B0 ;  /* 0x0000000000007941 */ /* 0x000fea0003800000 */
.L_x_39:
[----:B0----5:R-:W-:Y:S01]  /*2970*/  HADD2.F32 R3, -RZ, R159.H0_H0 ;  /* 0x2000009fff037230 */ /* 0x021fe20000004100 */
        /* <DEDUP_REMOVED lines=11> */
.L_x_42:
[----:B------:R-:W-:Y:S05]  /*2a30*/  BSYNC B0 ;  /* 0x0000000000007941 */ /* 0x000fea0003800000 */
.L_x_41:
[----:B-----5:R-:W-:Y:S01]  /*2a40*/  HADD2.F32 R3, -RZ, R159.H0_H0 ;  /* 0x2000009fff037230 */ /* 0x020fe20000004100 */
[----:B------:R-:W-:Y:S01]  /*2a50*/  ISETP.GT.AND P1, PT, R7, 0x11, PT ;  /* 0x000000110700780c */ /* 0x000fe20003f24270 */
[----:B------:R-:W-:Y:S01]  /*2a60*/  @P0 IMAD.MOV.U32 R10, RZ, RZ, R154 ;  /* 0x000000ffff0a0224 */ /* 0x000fe200078e009a */
[----:B------:R-:W-:Y:S01]  /*2a70*/  LOP3.LUT R120, R120, 0xffffffdf, RZ, 0xc0, !PT ;  /* 0xffffffdf78787812 */ /* 0x000fe200078ec0ff */
[----:B------:R-:W-:Y:S02]  /*2a80*/  @P0 IMAD.MOV.U32 R11, RZ, RZ, R155 ;  /* 0x000000ffff0b0224 */ /* 0x000fe400078e009b */
[----:B------:R-:W-:Y:S01]  /*2a90*/  FMUL R3, R3, R2 ;  /* 0x0000000203037220 */ /* 0x000fe20000400000 */
[----:B------:R-:W-:Y:S03]  /*2aa0*/  BSSY B0, `(.L_x_43) ;  /* 0x0000008000007945 */ /* 0x000fe60003800000 */
[----:B------:R-:W-:-:S05]  /*2ab0*/  FFMA R3, R128, R0, R3 ;  /* 0x0000000080037223 */ /* 0x000fca0000000003 */
[----:B------:R-:W-:Y:S02]  /*2ac0*/  F2FP.F16.F32.PACK_AB R3, RZ, R3 ;  /* 0x00000003ff03723e */ /* 0x000fe400000000ff */
[----:B------:R-:W-:-:S03]  /*2ad0*/  @P1 LOP3.LUT R120, R120, 0x20, RZ, 0xfc, !PT ;  /* 0x0000002078781812 */ /* 0x000fc600078efcff */
[----:B------:R0:W-:Y:S01]  /*2ae0*/  @P0 STG.E.U16 desc[UR12][R10.64+0x20], R3 ;  /* 0x000020030a000986 */ /* 0x0001e2000c10150c */
[----:B------:R-:W-:-:S13]  /*2af0*/  ISETP.GT.AND P0, PT, R5, RZ, P1 ;  /* 0x000000ff0500720c */ /* 0x000fda0000f04270 */
[----:B0-----:R-:W-:Y:S05]  /*2b00*/  @!P0 BRA `(.L_x_44) ;  /* 0x0000000000048947 */ /* 0x001fea0003800000 */
[----:B------:R0:W5:Y:S02]  /*2b10*/  LDG.E.LTC128B.U16 R159, desc[UR12][R156.64+0x22] ;  /* 0x0000220c9c9f7981 */ /* 0x000164000c1e1520 */
.L_x_44:
[----:B------:R-:W-:Y:S05]  /*2b20*/  BSYNC B0 ;  /* 0x0000000000007941 */ /* 0x000fea0003800000 */
.L_x_43:
[----:B-----5:R-:W-:Y:S01]  /*2b30*/  HADD2.F32 R3, -RZ, R159.H0_H0 ;  /* 0x2000009fff037230 */ /* 0x020fe20000004100 */
[----:B------:R-:W-:Y:S01]  /*2b40*/  BSSY B0, `(.L_x_45) ;  /* 0x000000a000007945 */ /* 0x000fe20003800000 */
[----:B------:R-:W-:Y:S02]  /*2b50*/  @P0 IMAD.MOV.U32 R10, RZ, RZ, R154 ;  /* 0x000000ffff0a0224 */ /* 0x000fe400078e009a */
[----:B------:R-:W-:Y:S02]  /*2b60*/  @P0 IMAD.MOV.U32 R11, RZ, RZ, R155 ;  /* 0x000000ffff0b0224 */ /* 0x000fe400078e009b */
[----:B------:R-:W-:-:S04]  /*2b70*/  FMUL R4, R3, R2 ;  /* 0x0000000203047220 */ /* 0x000fc80000400000 */
[----:B------:R-:W-:-:S05]  /*2b80*/  FFMA R4, R129, R0, R4 ;  /* 0x0000000081047223 */ /* 0x000fca0000000004 */
[----:B------:R-:W-:-:S05]  /*2b90*/  F2FP.F16.F32.PACK_AB R4, RZ, R4 ;  /* 0x00000004ff04723e */ /* 0x000fca00000000ff */
[----:B------:R0:W-:Y:S01]  /*2ba0*/  @P0 STG.E.U16 desc[UR12][R10.64+0x22], R4 ;  /* 0x000022040a000986 */ /* 0x0001e2000c10150c */
[----:B------:R-:W-:-:S13]  /*2bb0*/  ISETP.GT.AND P0, PT, R5, 0x8, P2 ;  /* 0x000000080500780c */ /* 0x000fda0001704270 */
[----:B0-----:R-:W-:Y:S05]  /*2bc0*/  @!P0 BRA `(.L_x_46) ;  /* 0x0000000000048947 */ /* 0x001fea0003800000 */
[----:B------:R0:W5:Y:S02]  /*2bd0*/  LDG.E.LTC128B.U16 R159, desc[UR12][R18.64+0x20] ;  /* 0x0000200c129f7981 */ /* 0x000164000c1e1520 */
.L_x_46:
[----:B------:R-:W-:Y:S05]  /*2be0*/  BSYNC B0 ;  /* 0x0000000000007941 */ /* 0x000fea0003800000 */
.L_x_45:
[----:B-----5:R-:W-:Y:S01]  /*2bf0*/  HADD2.F32 R3, -RZ, R159.H0_H0 ;  /* 0x2000009fff037230 */ /* 0x020fe20000004100 */
[----:B------:R-:W-:Y:S04]  /*2c00*/  BSSY B0, `(.L_x_47) ;  /* 0x0000008000007945 */ /* 0x000fe80003800000 */
[----:B------:R-:W-:-:S04]  /*2c10*/  FMUL R3, R3, R2 ;  /* 0x0000000203037220 */ /* 0x000fc80000400000 */
[----:B------:R-:W-:-:S05]  /*2c20*/  FFMA R3, R130, R0, R3 ;  /* 0x0000000082037223 */ /* 0x000fca0000000003 */
[----:B------:R-:W-:-:S05]  /*2c30*/  F2FP.F16.F32.PACK_AB R3, RZ, R3 ;  /* 0x00000003ff03723e */ /* 0x000fca00000000ff */
[----:B------:R0:W-:Y:S01]  /*2c40*/  @P0 STG.E.U16 desc[UR12][R8.64+0x20], R3 ;  /* 0x0000200308000986 */ /* 0x0001e2000c10150c */
[----:B------:R-:W-:-:S13]  /*2c50*/  ISETP.GT.AND P0, PT, R5, 0x8, P1 ;  /* 0x000000080500780c */ /* 0x000fda0000f04270 */
[----:B0-----:R-:W-:Y:S05]  /*2c60*/  @!P0 BRA `(.L_x_48) ;  /* 0x0000000000048947 */ /* 0x001fea0003800000 */
[----:B------:R0:W5:Y:S02]  /*2c70*/  LDG.E.LTC128B.U16 R159, desc[UR12][R18.64+0x22] ;  /* 0x0000220c129f7981 */ /* 0x000164000c1e1520 */
.L_x_48:
[----:B------:R-:W-:Y:S05]  /*2c80*/  BSYNC B0 ;  /* 0x0000000000007941 */ /* 0x000fea0003800000 */
.L_x_47:
[----:B-----5:R-:W-:Y:S01]  /*2c90*/  HADD2.F32 R3, -RZ, R159.H0_H0 ;  /* 0x2000009fff037230 */ /* 0x020fe20000004100 */
[C---:B------:R-:W-:Y:S01]  /*2ca0*/  SHF.L.U64.HI R15, R14.reuse, 0x7, R15 ;  /* 0x000000070e0f7819 */ /* 0x040fe2000001020f */
[----:B------:R-:W-:Y:S01]  /*2cb0*/  IMAD.SHL.U32 R13, R14, 0x80, RZ ;  /* 0x000000800e0d7824 */ /* 0x000fe200078e00ff */
[----:B------:R-:W-:Y:S01]  /*2cc0*/  ISETP.GT.AND P2, PT, R7, 0x18, PT ;  /* 0x000000180700780c */ /* 0x000fe20003f44270 */
[----:B------:R-:W-:Y:S01]  /*2cd0*/  BSSY B0, `(.L_x_49) ;  /* 0x000000f000007945 */ /* 0x000fe20003800000 */
[----:B------:R-:W-:Y:S01]  /*2ce0*/  FMUL R4, R3, R2 ;  /* 0x0000000203047220 */ /* 0x000fe20000400000 */
[----:B------:R-:W-:Y:S02]  /*2cf0*/  LOP3.LUT R120, R120, 0xffffffbf, RZ, 0xc0, !PT ;  /* 0xffffffbf78787812 */ /* 0x000fe400078ec0ff */
[----:B------:R-:W-:Y:S01]  /*2d00*/  LOP3.LUT R3, R13, 0x2, RZ, 0xfc, !PT ;  /* 0x000000020d037812 */ /* 0x000fe200078efcff */
[----:B------:R-:W-:-:S05]  /*2d10*/  FFMA R4, R131, R0, R4 ;  /* 0x0000000083047223 */ /* 0x000fca0000000004 */
[----:B------:R-:W-:Y:S02]  /*2d20*/  F2FP.F16.F32.PACK_AB R4, RZ, R4 ;  /* 0x00000004ff04723e */ /* 0x000fe400000000ff */
[----:B------:R-:W-:-:S03]  /*2d30*/  @P2 LOP3.LUT R120, R120, 0x40, RZ, 0xfc, !PT ;  /* 0x0000004078782812 */ /* 0x000fc600078efcff */
[----:B------:R0:W-:Y:S01]  /*2d40*/  @P0 STG.E.U16 desc[UR12][R8.64+0x22], R4 ;  /* 0x0000220408000986 */ /* 0x0001e2000c10150c */
[----:B------:R-:W-:-:S05]  /*2d50*/  IADD3 R124, P0, R3, R154, RZ ;  /* 0x0000009a037c7210 */ /* 0x000fca0007f1e0ff */
[----:B------:R-:W-:Y:S01]  /*2d60*/  IMAD.X R125, R15, 0x1, R155, P0 ;  /* 0x000000010f7d7824 */ /* 0x000fe200000e069b */
[----:B------:R-:W-:-:S05]  /*2d70*/  IADD3 R10, P0, R13, R154, RZ ;  /* 0x0000009a0d0a7210 */ /* 0x000fca0007f1e0ff */
[----:B------:R-:W-:Y:S01]  /*2d80*/  IMAD.X R11, R15, 0x1, R155, P0 ;  /* 0x000000010f0b7824 */ /* 0x000fe200000e069b */
[----:B------:R-:W-:-:S13]  /*2d90*/  ISETP.GT.AND P0, PT, R5, RZ, P2 ;  /* 0x000000ff0500720c */ /* 0x000fda0001704270 */
[----:B0-----:R-:W-:Y:S05]  /*2da0*/  @!P0 BRA `(.L_x_50) ;  /* 0x0000000000048947 */ /* 0x001fea0003800000 */
[----:B------:R0:W5:Y:S02]  /*2db0*/  LDG.E.LTC128B.U16 R159, desc[UR12][R156.64+0x30] ;  /* 0x0000300c9c9f7981 */ /* 0x000164000c1e1520 */
.L_x_50:
[----:B------:R-:W-:Y:S05]  /*2dc0*/  BSYNC B0 ;  /* 0x0000000000007941 */ /* 0x000fea0003800000 */
.L_x_49:
[----:B-----5:R-:W-:Y:S01]  /*2dd0*/  HADD2.F32 R23, -RZ, R159.H0_H0 ;  /* 0x2000009fff177230 */ /* 0x020fe20000004100 */
[----:B------:R-:W-:Y:S01]  /*2de0*/  ISETP.GT.AND P1, PT, R7, 0x19, PT ;  /* 0x000000190700780c */ /* 0x000fe20003f24270 */
[----:B------:R-:W-:Y:S01]  /*2df0*/  @P0 IMAD.MOV.U32 R22, RZ, RZ, R154 ;  /* 0x000000ffff160224 */ /* 0x000fe200078e009a */
[----:B------:R-:W-:Y:S01]  /*2e00*/  LOP3.LUT R120, R120, 0xffffff7f, RZ, 0xc0, !PT ;  /* 0xffffff7f78787812 */ /* 0x000fe200078ec0ff */
[----:B------:R-:W-:Y:S01]  /*2e10*/  BSSY B0, `(.L_x_51) ;  /* 0x000000b000007945 */ /* 0x000fe20003800000 */
[----:B------:R-:W-:-:S04]  /*2e20*/  FMUL R23, R23, R2 ;  /* 0x0000000217177220 */ /* 0x000fc80000400000 */
[----:B------:R-:W-:-:S05]  /*2e30*/  FFMA R23, R132, R0, R23 ;  /* 0x0000000084177223 */ /* 0x000fca0000000017 */
[----:B------:R-:W-:Y:S02]  /*2e40*/  F2FP.F16.F32.PACK_AB R23, RZ, R23 ;  /* 0x00000017ff17723e */ /* 0x000fe400000000ff */
[----:B------:R-:W-:Y:S02]  /*2e50*/  @P1 LOP3.LUT R120, R120, 0x80, RZ, 0xfc, !PT ;  /* 0x0000008078781812 */ /* 0x000fe400078efcff */
[----:B------:R-:W-:Y:S01]  /*2e60*/  PRMT R4, R23, 0x7610, R4 ;  /* 0x0000761017047816 */ /* 0x000fe20000000004 */
[----:B------:R-:W-:-:S05]  /*2e70*/  @P0 IMAD.MOV.U32 R23, RZ, RZ, R155 ;  /* 0x000000ffff170224 */ /* 0x000fca00078e009b */
[----:B------:R0:W-:Y:S01]  /*2e80*/  @P0 STG.E.U16 desc[UR12][R22.64+0x30], R4 ;  /* 0x0000300416000986 */ /* 0x0001e2000c10150c */
[----:B------:R-:W-:-:S13]  /*2e90*/  ISETP.GT.AND P0, PT, R5, RZ, P1 ;  /* 0x000000ff0500720c */ /* 0x000fda0000f04270 */
[----:B0-----:R-:W-:Y:S05]  /*2ea0*/  @!P0 BRA `(.L_x_52) ;  /* 0x0000000000048947 */ /* 0x001fea0003800000 */
[----:B------:R0:W5:Y:S02]  /*2eb0*/  LDG.E.LTC128B.U16 R159, desc[UR12][R156.64+0x32] ;  /* 0x0000320c9c9f7981 */ /* 0x000164000c1e1520 */
.L_x_52:
[----:B------:R-:W-:Y:S05]  /*2ec0*/  BSYNC B0 ;  /* 0x0000000000007941 */ /* 0x000fea0003800000 */
.L_x_51:
[----:B-----5:R-:W-:Y:S01]  /*2ed0*/  HADD2.F32 R23, -RZ, R159.H0_H0 ;  /* 0x2000009fff177230 */ /* 0x020fe20000004100 */
[----:B------:R-:W-:Y:S01]  /*2ee0*/  BSSY B0, `(.L_x_53) ;  /* 0x000000a000007945 */ /* 0x000fe20003800000 */
[----:B------:R-:W-:-:S03]  /*2ef0*/  @P0 IMAD.MOV.U32 R22, RZ, RZ, R154 ;  /* 0x000000ffff160224 */ /* 0x000fc600078e009a */
[----:B------:R-:W-:Y:S01]  /*2f00*/  FMUL R4, R23, R2 ;  /* 0x0000000217047220 */ /* 0x000fe20000400000 */
[----:B------:R-:W-:-:S03]  /*2f10*/  @P0 IMAD.MOV.U32 R23, RZ, RZ, R155 ;  /* 0x000000ffff170224 */ /* 0x000fc600078e009b */
[----:B------:R-:W-:-:S05]  /*2f20*/  FFMA R4, R133, R0, R4 ;  /* 0x0000000085047223 */ /* 0x000fca0000000004 */
[----:B------:R-:W-:-:S05]  /*2f30*/  F2FP.F16.F32.PACK_AB R4, RZ, R4 ;  /* 0x00000004ff04723e */ /* 0x000fca00000000ff */
[----:B------:R0:W-:Y:S01]  /*2f40*/  @P0 STG.E.U16 desc[UR12][R22.64+0x32], R4 ;  /* 0x0000320416000986 */ /* 0x0001e2000c10150c */
[----:B------:R-:W-:-:S13]  /*2f50*/  ISETP.GT.AND P0, PT, R5, 0x8, P2 ;  /* 0x000000080500780c */ /* 0x000fda0001704270 */
[----:B0-----:R-:W-:Y:S05]  /*2f60*/  @!P0 BRA `(.L_x_54) ;  /* 0x0000000000048947 */ /* 0x001fea0003800000 */
[----:B------:R0:W5:Y:S02]  /*2f70*/  LDG.E.LTC128B.U16 R159, desc[UR12][R18.64+0x30] ;  /* 0x0000300c129f7981 */ /* 0x000164000c1e1520 */
.L_x_54:
[----:B------:R-:W-:Y:S05]  /*2f80*/  BSYNC B0 ;  /* 0x0000000000007941 */ /* 0x000fea0003800000 */
.L_x_53:
        /* <DEDUP_REMOVED lines=9> */
.L_x_56:
[----:B------:R-:W-:Y:S05]  /*3020*/  BSYNC B0 ;  /* 0x0000000000007941 */ /* 0x000fea0003800000 */
.L_x_55:
[----:B-----5:R-:W-:Y:S01]  /*3030*/  HADD2.F32 R23, -RZ, R159.H0_H0 ;  /* 0x2000009fff177230 */ /* 0x020fe20000004100 */
[----:B------:R-:W-:Y:S01]  /*3040*/  ISETP.GT.AND P2, PT, R7, 0x20, PT ;  /* 0x000000200700780c */ /* 0x000fe20003f44270 */
[----:B------:R-:W-:Y:S01]  /*3050*/  BSSY B0, `(.L_x_57) ;  /* 0x000000a000007945 */ /* 0x000fe20003800000 */
[----:B------:R-:W-:Y:S02]  /*3060*/  LOP3.LUT R120, R120, 0xfffffeff, RZ, 0xc0, !PT ;  /* 0xfffffeff78787812 */ /* 0x000fe400078ec0ff */
[----:B------:R-:W-:-:S04]  /*3070*/  FMUL R4, R23, R2 ;  /* 0x0000000217047220 */ /* 0x000fc80000400000 */
[----:B------:R-:W-:-:S05]  /*3080*/  FFMA R4, R135, R0, R4 ;  /* 0x0000000087047223 */ /* 0x000fca0000000004 */
[----:B------:R-:W-:Y:S02]  /*3090*/  F2FP.F16.F32.PACK_AB R4, RZ, R4 ;  /* 0x00000004ff04723e */ /* 0x000fe400000000ff */
[----:B------:R-:W-:-:S03]  /*30a0*/  @P2 LOP3.LUT R120, R120, 0x100, RZ, 0xfc, !PT ;  /* 0x0000010078782812 */ /* 0x000fc600078efcff */
[----:B------:R0:W-:Y:S01]  /*30b0*/  @P0 STG.E.U16 desc[UR12][R8.64+0x32], R4 ;  /* 0x0000320408000986 */ /* 0x0001e2000c10150c */
[----:B------:R-:W-:-:S13]  /*30c0*/  ISETP.GT.AND P0, PT, R5, RZ, P2 ;  /* 0x000000ff0500720c */ /* 0x000fda0001704270 */
[----:B0-----:R-:W-:Y:S05]  /*30d0*/  @!P0 BRA `(.L_x_58) ;  /* 0x0000000000048947 */ /* 0x001fea0003800000 */
[----:B------:R0:W5:Y:S02]  /*30e0*/  LDG.E.LTC128B.U16 R159, desc[UR12][R156.64+0x40] ;  /* 0x0000400c9c9f7981 */ /* 0x000164000c1e1520 */
.L_x_58:
[----:B------:R-:W-:Y:S05]  /*30f0*/  BSYNC B0 ;  /* 0x0000000000007941 */ /* 0x000fea0003800000 */
.L_x_57:
        /* <DEDUP_REMOVED lines=15> */
.L_x_60:
[----:B------:R-:W-:Y:S05]  /*31f0*/  BSYNC B0 ;  /* 0x0000000000007941 */ /* 0x000fea0003800000 */
.L_x_59:
        /* <DEDUP_REMOVED lines=11> */
.L_x_62:
[----:B------:R-:W-:Y:S05]  /*32b0*/  BSYNC B0 ;  /* 0x0000000000007941 */ /* 0x000fea0003800000 */
.L_x_61:
        /* <DEDUP_REMOVED lines=9> */
.L_x_64:
[----:B------:R-:W-:Y:S05]  /*3350*/  BSYNC B0 ;  /* 0x0000000000007941 */ /* 0x000fea0003800000 */
.L_x_63:
        /* <DEDUP_REMOVED lines=12> */
.L_x_66:
[----:B------:R-:W-:Y:S05]  /*3420*/  BSYNC B0 ;  /* 0x0000000000007941 */ /* 0x000fea0003800000 */
.L_x_65:
        /* <DEDUP_REMOVED lines=15> */
.L_x_68:
[----:B------:R-:W-:Y:S05]  /*3520*/  BSYNC B0 ;  /* 0x0000000000007941 */ /* 0x000fea0003800000 */
.L_x_67:
        /* <DEDUP_REMOVED lines=11> */
.L_x_70:
[----:B------:R-:W-:Y:S05]  /*35e0*/  BSYNC B0 ;  /* 0x0000000000007941 */ /* 0x000fea0003800000 */
.L_x_69:
        /* <DEDUP_REMOVED lines=9> */
.L_x_72:
[----:B------:R-:W-:Y:S05]  /*3680*/  BSYNC B0 ;  /* 0x0000000000007941 */ /* 0x000fea0003800000 */
.L_x_71:
[----:B-----5:R-:W-:Y:S01]  /*3690*/  HADD2.F32 R23, -RZ, R159.H0_H0 ;  /* 0x2000009fff177230 */ /* 0x020fe20000004100 */
[----:B------:R-:W-:Y:S01]  /*36a0*/  ISETP.GT.AND P3, PT, R7, 0x30, PT ;  /* 0x000000300700780c */ /* 0x000fe20003f64270 */
[----:B------:R-:W-:Y:S03]  /*36b0*/  BSSY B0, `(.L_x_73) ;  /* 0x0000008000007945 */ /* 0x000fe60003800000 */
[----:B------:R-:W-:-:S04]  /*36c0*/  FMUL R4, R23, R2 ;  /* 0x0000000217047220 */ /* 0x000fc80000400000 */
[----:B------:R-:W-:-:S05]  /*36d0*/  FFMA R4, R143, R0, R4 ;  /* 0x000000008f047223 */ /* 0x000fca0000000004 */
[----:B------:R-:W-:-:S05]  /*36e0*/  F2FP.F16.F32.PACK_AB R4, RZ, R4 ;  /* 0x00000004ff04723e */ /* 0x000fca00000000ff */
[----:B------:R0:W-:Y:S01]  /*36f0*/  @P0 STG.E.U16 desc[UR12][R8.64+0x52], R4 ;  /* 0x0000520408000986 */ /* 0x0001e2000c10150c */
[----:B------:R-:W-:-:S13]  /*3700*/  ISETP.GT.AND P0, PT, R5, RZ, P3 ;  /* 0x000000ff0500720c */ /* 0x000fda0001f04270 */
[----:B0-----:R-:W-:Y:S05]  /*3710*/  @!P0 BRA `(.L_x_74) ;  /* 0x0000000000048947 */ /* 0x001fea0003800000 */
[----:B------:R0:W5:Y:S02]  /*3720*/  LDG.E.LTC128B.U16 R159, desc[UR12][R156.64+0x60] ;  /* 0x0000600c9c9f7981 */ /* 0x000164000c1e1520 */
.L_x_74:
[----:B------:R-:W-:Y:S05]  /*3730*/  BSYNC B0 ;  /* 0x0000000000007941 */ /* 0x000fea0003800000 */
.L_x_73:
[----:B-----5:R-:W-:Y:S01]  /*3740*/  HADD2.F32 R23, -RZ, R159.H0_H0 ;  /* 0x2000009fff177230 */ /* 0x020fe20000004100 */
[----:B------:R-:W-:Y:S01]  /*3750*/  ISETP.GT.AND P2, PT, R7, 0x31, PT ;  /* 0x000000310700780c */ /* 0x000fe20003f44270 */
[----:B------:R-:W-:Y:S01]  /*3760*/  @P0 IMAD.MOV.U32 R22, RZ, RZ, R154 ;  /* 0x000000ffff160224 */ /* 0x000fe200078e009a */
[----:B------:R-:W-:Y:S02]  /*3770*/  BSSY B0, `(.L_x_75) ;  /* 0x000000a000007945 */ /* 0x000fe40003800000 */
[----:B------:R-:W-:-:S04]  /*3780*/  FMUL R23, R23, R2 ;  /* 0x0000000217177220 */ /* 0x000fc80000400000 */
[----:B------:R-:W-:-:S05]  /*3790*/  FFMA R23, R144, R0, R23 ;  /* 0x0000000090177223 */ /* 0x000fca0000000017 */
[----:B------:R-:W-:-:S04]  /*37a0*/  F2FP.F16.F32.PACK_AB R23, RZ, R23 ;  /* 0x00000017ff17723e */ /* 0x000fc800000000ff */
[----:B------:R-:W-:Y:S01]  /*37b0*/  PRMT R4, R23, 0x7610, R4 ;  /* 0x0000761017047816 */ /* 0x000fe20000000004 */
[----:B------:R-:W-:-:S05]  /*37c0*/  @P0 IMAD.MOV.U32 R23, RZ, RZ, R155 ;  /* 0x000000ffff170224 */ /* 0x000fca00078e009b */
[----:B------:R0:W-:Y:S01]  /*37d0*/  @P0 STG.E.U16 desc[UR12][R22.64+0x60], R4 ;  /* 0x0000600416000986 */ /* 0x0001e2000c10150c */
[----:B------:R-:W-:-:S13]  /*37e0*/  ISETP.GT.AND P0, PT, R5, RZ, P2 ;  /* 0x000000ff0500720c */ /* 0x000fda0001704270 */
[----:B0-----:R-:W-:Y:S05]  /*37f0*/  @!P0 BRA `(.L_x_76) ;  /* 0x0000000000048947 */ /* 0x001fea0003800000 */
[----:B------:R0:W5:Y:S02]  /*3800*/  LDG.E.LTC128B.U16 R159, desc[UR12][R156.64+0x62] ;  /* 0x0000620c9c9f7981 */ /* 0x000164000c1e1520 */
.L_x_76:
[----:B------:R-:W-:Y:S05]  /*3810*/  BSYNC B0 ;  /* 0x0000000000007941 */ /* 0x000fea0003800000 */
.L_x_75:
        /* <DEDUP_REMOVED lines=11> */
.L_x_78:
[----:B------:R-:W-:Y:S05]  /*38d0*/  BSYNC B0 ;  /* 0x0000000000007941 */ /* 0x000fea0003800000 */
.L_x_77:
        /* <DEDUP_REMOVED lines=9> */
.L_x_80:
[----:B------:R-:W-:Y:S05]  /*3970*/  BSYNC B0 ;  /* 0x0000000000007941 */ /* 0x000fea0003800000 */
.L_x_79:
        /* <DEDUP_REMOVED lines=10> */
.L_x_82:
[----:B------:R-:W-:Y:S05]  /*3a20*/  BSYNC B0 ;  /* 0x0000000000007941 */ /* 0x000fea0003800000 */
.L_x_81:
[----:B-----5:R-:W-:Y:S01]  /*3a30*/  HADD2.F32 R23, -RZ, R159.H0_H0 ;  /* 0x2000009fff177230 */ /* 0x020fe20000004100 */
[----:B------:R-:W-:Y:S01]  /*3a40*/  BSSY B0, `(.L_x_83) ;  /* 0x000000c000007945 */ /* 0x000fe20003800000 */
[----:B------:R-:W-:-:S03]  /*3a50*/  @P0 IMAD.MOV.U32 R22, RZ, RZ, R154 ;  /* 0x000000ffff160224 */ /* 0x000fc600078e009a */
[----:B------:R-:W-:-:S04]  /*3a60*/  FMUL R23, R23, R2 ;  /* 0x0000000217177220 */ /* 0x000fc80000400000 */
[----:B------:R-:W-:-:S05]  /*3a70*/  FFMA R23, R148, R0, R23 ;  /* 0x0000000094177223 */ /* 0x000fca0000000017 */
[----:B------:R-:W-:-:S04]  /*3a80*/  F2FP.F16.F32.PACK_AB R23, RZ, R23 ;  /* 0x00000017ff17723e */ /* 0x000fc800000000ff */
[----:B------:R-:W-:Y:S01]  /*3a90*/  PRMT R4, R23, 0x7610, R4 ;  /* 0x0000761017047816 */ /* 0x000fe20000000004 */
[----:B------:R-:W-:-:S05]  /*3aa0*/  @P0 IMAD.MOV.U32 R23, RZ, RZ, R155 ;  /* 0x000000ffff170224 */ /* 0x000fca00078e009b */
[----:B------:R0:W-:Y:S01]  /*3ab0*/  @P0 STG.E.U16 desc[UR12][R22.64+0x70], R4 ;  /* 0x0000700416000986 */ /* 0x0001e2000c10150c */
[----:B------:R-:W-:-:S04]  /*3ac0*/  ISETP.GT.AND P0, PT, R7, 0x39, PT ;  /* 0x000000390700780c */ /* 0x000fc80003f04270 */
[----:B------:R-:W-:-:S13]  /*3ad0*/  ISETP.GT.AND P5, PT, R5, RZ, P0 ;  /* 0x000000ff0500720c */ /* 0x000fda00007a4270 */
[----:B0-----:R-:W-:Y:S05]  /*3ae0*/  @!P5 BRA `(.L_x_84) ;  /* 0x000000000004d947 */ /* 0x001fea0003800000 */
[----:B------:R0:W5:Y:S02]  /*3af0*/  LDG.E.LTC128B.U16 R159, desc[UR12][R156.64+0x72] ;  /* 0x0000720c9c9f7981 */ /* 0x000164000c1e1520 */
.L_x_84:
[----:B------:R-:W-:Y:S05]  /*3b00*/  BSYNC B0 ;  /* 0x0000000000007941 */ /* 0x000fea0003800000 */
.L_x_83:
        /* <DEDUP_REMOVED lines=11> */
.L_x_86:
[----:B------:R-:W-:Y:S05]  /*3bc0*/  BSYNC B0 ;  /* 0x0000000000007941 */ /* 0x000fea0003800000 */
.L_x_85:
        /* <DEDUP_REMOVED lines=9> */
[----:B------:R-:W-:-:S13]  /*3c60*/  ISETP.GT.AND P5, PT, R5, 0x8, P0 ;  /* 0x000000080500780c */ /* 0x000fda00007a4270 */
[----:B0-----:R-:W-:Y:S05]  /*3c70*/  @!P5 BRA `(.L_x_88) ;  /* 0x000000000004d947 */ /* 0x001fea0003800000 */
[----:B------:R0:W5:Y:S02]  /*3c80*/  LDG.E.LTC128B.U16 R159, desc[UR12][R18.64+0x72] ;  /* 0x0000720c129f7981 */ /* 0x000164000c1e1520 */
.L_x_88:
[----:B------:R-:W-:Y:S05]  /*3c90*/  BSYNC B0 ;  /* 0x0000000000007941 */ /* 0x000fea0003800000 */
.L_x_87:
[----:B-----5:R-:W-:Y:S01]  /*3ca0*/  HADD2.F32 R7, -RZ, R159.H0_H0 ;  /* 0x2000009fff077230 */ /* 0x020fe20000004100 */
[----:B------:R-:W-:Y:S01]  /*3cb0*/  LOP3.LUT R123, R13, 0x10, RZ, 0xfc, !PT ;  /* 0x000000100d7b7812 */ /* 0x000fe200078efcff */
[----:B------:R-:W-:Y:S02]  /*3cc0*/  USHF.L.U32 UR22, UR4, 0x7, URZ ;  /* 0x0000000704167899 */ /* 0x000fe4000800063f */
[----:B------:R-:W-:Y:S01]  /*3cd0*/  USHF.L.U64.HI UR4, UR4, 0x7, UR5 ;  /* 0x0000000704047899 */ /* 0x000fe20008010205 */
[----:B------:R-:W-:-:S04]  /*3ce0*/  FMUL R4, R7, R2 ;  /* 0x0000000207047220 */ /* 0x000fc80000400000 */
[----:B------:R-:W-:-:S05]  /*3cf0*/  FFMA R4, R151, R0, R4 ;  /* 0x0000000097047223 */ /* 0x000fca0000000004 */
[----:B------:R-:W-:-:S05]  /*3d00*/  F2FP.F16.F32.PACK_AB R4, RZ, R4 ;  /* 0x00000004ff04723e */ /* 0x000fca00000000ff */
[----:B------:R1:W-:Y:S01]  /*3d10*/  @P5 STG.E.U16 desc[UR12][R8.64+0x72], R4 ;  /* 0x0000720408005986 */ /* 0x0003e2000c10150c */
[----:B------:R-:W-:-:S05]  /*3d20*/  IADD3 R126, P5, R123, R154, RZ ;  /* 0x0000009a7b7e7210 */ /* 0x000fca0007fbe0ff */
[----:B------:R-:W-:Y:S01]  /*3d30*/  IMAD.X R127, R15, 0x1, R155, P5 ;  /* 0x000000010f7f7824 */ /* 0x000fe200028e069b */
[----:B------:R-:W-:-:S04]  /*3d40*/  IADD3 R6, P5, R20, UR22, RZ ;  /* 0x0000001614067c10 */ /* 0x000fc8000ffbe0ff */
[----:B------:R-:W-:Y:S02]  /*3d50*/  IADD3.X R7, R21, UR4, RZ, P5, !PT ;  /* 0x0000000415077c10 */ /* 0x000fe4000affe4ff */
[----:B------:R-:W-:-:S13]  /*3d60*/  ISETP.GT.AND P5, PT, R5, 0x40, P4 ;  /* 0x000000400500780c */ /* 0x000fda00027a4270 */
[----:B------:R-:W0:Y:S01]  /*3d70*/  @P5 LDG.E.LTC128B.U16 R159, desc[UR12][R6.64] ;  /* 0x0000000c069f5981 */ /* 0x000e22000c1e1520 */
[----:B------:R-:W-:Y:S01]  /*3d80*/  LOP3.LUT R121, R13, 0x12, RZ, 0xfc, !PT ;  /* 0x000000120d797812 */ /* 0x000fe200078efcff */
[----:B------:R-:W-:Y:S01]  /*3d90*/  ULOP3.LUT UR21, UR22, 0x2, URZ, 0xfc, !UPT ;  /* 0x0000000216157892 */ /* 0x000fe2000f8efc3f */
[----:B0-23--:R-:W-:-:S05]  /*3da0*/  HADD2.F32 R19, -RZ, R159.H0_H0 ;  /* 0x2000009fff137230 */ /* 0x00dfca0000004100 */
[----:B------:R-:W-:-:S04]  /*3db0*/  FMUL R19, R19, R2 ;  /* 0x0000000213137220 */ /* 0x000fc80000400000 */
[----:B------:R-:W-:-:S05]  /*3dc0*/  FFMA R19, R88, R0, R19 ;  /* 0x0000000058137223 */ /* 0x000fca0000000013 */
[----:B------:R-:W-:-:S04]  /*3dd0*/  F2FP.F16.F32.PACK_AB R19, RZ, R19 ;  /* 0x00000013ff13723e */ /* 0x000fc800000000ff */
[----:B------:R-:W-:-:S05]  /*3de0*/  PRMT R12, R19, 0x7610, R12 ;  /* 0x00007610130c7816 */ /* 0x000fca000000000c */
[----:B------:R0:W-:Y:S01]  /*3df0*/  @P5 STG.E.U16 desc[UR12][R10.64], R12 ;  /* 0x0000000c0a005986 */ /* 0x0001e2000c10150c */
[----:B------:R-:W-:-:S05]  /*3e00*/  IADD3 R128, P5, R121, R154, RZ ;  /* 0x0000009a79807210 */ /* 0x000fca0007fbe0ff */
[----:B------:R-:W-:Y:S01]  /*3e10*/  IMAD.X R129, R15, 0x1, R155, P5 ;  /* 0x000000010f817824 */ /* 0x000fe200028e069b */
[----:B------:R-:W-:-:S04]  /*3e20*/  IADD3 R130, P5, R20, UR21, RZ ;  /* 0x0000001514827c10 */ /* 0x000fc8000ffbe0ff */
[----:B------:R-:W-:Y:S02]  /*3e30*/  IADD3.X R131, R21, UR4, RZ, P5, !PT ;  /* 0x0000000415837c10 */ /* 0x000fe4000affe4ff */
[----:B------:R-:W-:-:S13]  /*3e40*/  ISETP.GT.AND P5, PT, R5, 0x40, P6 ;  /* 0x000000400500780c */ /* 0x000fda00037a4270 */
[----:B------:R-:W2:Y:S01]  /*3e50*/  @P5 LDG.E.LTC128B.U16 R159, desc[UR12][R130.64] ;  /* 0x0000000c829f5981 */ /* 0x000ea2000c1e1520 */
[----:B------:R-:W-:Y:S01]  /*3e60*/  BSSY B0, `(.L_x_89) ;  /* 0x000000d000007945 */ /* 0x000fe20003800000 */
[----:B--2---:R-:W-:-:S05]  /*3e70*/  HADD2.F32 R19, -RZ, R159.H0_H0 ;  /* 0x2000009fff137230 */ /* 0x004fca0000004100 */
[----:B-1----:R-:W-:-:S04]  /*3e80*/  FMUL R4, R19, R2 ;  /* 0x0000000213047220 */ /* 0x002fc80000400000 */
        /* <DEDUP_REMOVED lines=8> */
[----:B0-----:R-:W-:Y:S05]  /*3f10*/  @!P5 BRA `(.L_x_90) ;  /* 0x000000000004d947 */ /* 0x001fea0003800000 */
[----:B------:R0:W5:Y:S02]  /*3f20*/  LDG.E.LTC128B.U16 R159, desc[UR12][R18.64] ;  /* 0x0000000c129f7981 */ /* 0x000164000c1e1520 */
.L_x_90:
[----:B------:R-:W-:Y:S05]  /*3f30*/  BSYNC B0 ;  /* 0x0000000000007941 */ /* 0x000fea0003800000 */
.L_x_89:
[----:B-----5:R-:W-:Y:S01]  /*3f40*/  HADD2.F32 R89, -RZ, R159.H0_H0 ;  /* 0x2000009fff597230 */ /* 0x020fe20000004100 */
[----:B------:R-:W-:Y:S01]  /*3f50*/  BSSY B0, `(.L_x_91) ;  /* 0x000000d000007945 */ /* 0x000fe20003800000 */
[----:B------:R-:W-:-:S03]  /*3f60*/  PRMT R88, R159, 0x7610, R88 ;  /* 0x000076109f587816 */ /* 0x000fc60000000058 */
[----:B------:R-:W-:-:S04]  /*3f70*/  FMUL R89, R89, R2 ;  /* 0x0000000259597220 */ /* 0x000fc80000400000 */
[----:B------:R-:W-:-:S05]  /*3f80*/  FFMA R89, R90, R0, R89 ;  /* 0x000000005a597223 */ /* 0x000fca0000000059 */
[----:B------:R-:W-:-:S05]  /*3f90*/  F2FP.F16.F32.PACK_AB R89, RZ, R89 ;  /* 0x00000059ff59723e */ /* 0x000fca00000000ff */
[----:B------:R1:W-:Y:S01]  /*3fa0*/  @P5 STG.E.U16 desc[UR12][R22.64], R89 ;  /* 0x0000005916005986 */ /* 0x0003e2000c10150c */
[----:B------:R-:W-:-:S05]  /*3fb0*/  IADD3 R130, P5, R3, R8, RZ ;  /* 0x0000000803827210 */ /* 0x000fca0007fbe0ff */
[----:B------:R-:W-:Y:S01]  /*3fc0*/  IMAD.X R131, R15, 0x1, R9, P5 ;  /* 0x000000010f837824 */ /* 0x000fe200028e0609 */
[----:B------:R-:W-:-:S13]  /*3fd0*/  ISETP.GT.AND P5, PT, R5, 0x48, P6 ;  /* 0x000000480500780c */ /* 0x000fda00037a4270 */
[----:B-1----:R-:W-:Y:S05]  /*3fe0*/  @!P5 BRA `(.L_x_92) ;  /* 0x00000000000cd947 */ /* 0x002fea0003800000 */
[----:B------:R-:W-:-:S04]  /*3ff0*/  IADD3 R88, P6, R16, UR21, RZ ;  /* 0x0000001510587c10 */ /* 0x000fc8000ffde0ff */
[----:B------:R-:W-:-:S05]  /*4000*/  IADD3.X R89, R17, UR4, RZ, P6, !PT ;  /* 0x0000000411597c10 */ /* 0x000fca000b7fe4ff */
[----:B------:R1:W5:Y:S04]  /*4010*/  LDG.E.LTC128B.U16 R88, desc[UR12][R88.64] ;  /* 0x0000000c58587981 */ /* 0x000368000c1e1520 */
.L_x_92:
[----:B------:R-:W-:Y:S05]  /*4020*/  BSYNC B0 ;  /* 0x0000000000007941 */ /* 0x000fea0003800000 */
.L_x_91:
[----:B-1---5:R-:W-:Y:S01]  /*4030*/  HADD2.F32 R89, -RZ, R88.H0_H0 ;  /* 0x20000058ff597230 */ /* 0x022fe20000004100 */
[----:B------:R-:W-:Y:S01]  /*4040*/  ULOP3.LUT UR20, UR22, 0x10, URZ, 0xfc, !UPT ;  /* 0x0000001016147892 */ /* 0x000fe2000f8efc3f */
[----:B------:R-:W-:-:S03]  /*4050*/  LOP3.LUT P6, RZ, R120, 0x4, RZ, 0xc0, !PT ;  /* 0x0000000478ff7812 */ /* 0x000fc600078cc0ff */
[----:B------:R-:W-:Y:S01]  /*4060*/  FMUL R4, R89, R2 ;  /* 0x0000000259047220 */ /* 0x000fe20000400000 */
[----:B------:R-:W-:-:S03]  /*4070*/  LOP3.LUT R89, R13, 0x20, RZ, 0xfc, !PT ;  /* 0x000000200d597812 */ /* 0x000fc600078efcff */
        /* <DEDUP_REMOVED lines=8> */
[----:B------:R-:W2:Y:S01]  /*4100*/  @P5 LDG.E.LTC128B.U16 R88, desc[UR12][R132.64] ;  /* 0x0000000c84585981 */ /* 0x000ea2000c1e1520 */
[----:B------:R-:W-:Y:S01]  /*4110*/  ULOP3.LUT UR19, UR22, 0x12, URZ, 0xfc, !UPT ;  /* 0x0000001216137892 */ /* 0x000fe2000f8efc3f */
[----:B--2---:R-:W-:-:S05]  /*4120*/  HADD2.F32 R91, -RZ, R88.H0_H0 ;  /* 0x20000058ff5b7230 */ /* 0x004fca0000004100 */
[----:B------:R-:W-:-:S04]  /*4130*/  FMUL R91, R91, R2 ;  /* 0x000000025b5b7220 */ /* 0x000fc80000400000 */
[----:B------:R-:W-:-:S05]  /*4140*/  FFMA R91, R92, R0, R91 ;  /* 0x000000005c5b7223 */ /* 0x000fca000000005b */
[----:B------:R-:W-:-:S04]  /*4150*/  F2FP.F16.F32.PACK_AB R91, RZ, R91 ;  /* 0x0000005bff5b723e */ /* 0x000fc800000000ff */
[----:B------:R-:W-:Y:S02]  /*4160*/  PRMT R12, R91, 0x7610, R12 ;  /* 0x000076105b0c7816 */ /* 0x000fe4000000000c */
[----:B------:R-:W-:-:S03]  /*4170*/  LOP3.LUT R91, R13, 0x22, RZ, 0xfc, !PT ;  /* 0x000000220d5b7812 */ /* 0x000fc600078efcff */
[----:B------:R2:W-:Y:S01]  /*4180*/  @P5 STG.E.U16 desc[UR12][R126.64], R12 ;  /* 0x0000000c7e005986 */ /* 0x0005e2000c10150c */
[----:B-1----:R-:W-:-:S05]  /*4190*/  IADD3 R130, P5, R91, R154, RZ ;  /* 0x0000009a5b827210 */ /* 0x002fca0007fbe0ff */
[----:B------:R-:W-:Y:S01]  /*41a0*/  IMAD.X R131, R15, 0x1, R155, P5 ;  /* 0x000000010f837824 */ /* 0x000fe200028e069b */
[----:B------:R-:W-:-:S04]  /*41b0*/  IADD3 R132, P5, R20, UR19, RZ ;  /* 0x0000001314847c10 */ /* 0x000fc8000ffbe0ff */
[----:B------:R-:W-:Y:S02]  /*41c0*/  IADD3.X R133, R21, UR4, RZ, P5, !PT ;  /* 0x0000000415857c10 */ /* 0x000fe4000affe4ff */
[----:B------:R-:W-:-:S04]  /*41d0*/  LOP3.LUT P5, RZ, R120, 0x8, RZ, 0xc0, !PT ;  /* 0x0000000878ff7812 */ /* 0x000fc800078ac0ff */
[----:B------:R-:W-:-:S13]  /*41e0*/  ISETP.GT.AND P5, PT, R5, 0x40, P5 ;  /* 0x000000400500780c */ /* 0x000fda0002fa4270 */
[----:B------:R-:W3:Y:S01]  /*41f0*/  @P5 LDG.E.LTC128B.U16 R88, desc[UR12][R132.64] ;  /* 0x0000000c84585981 */ /* 0x000ee2000c1e1520 */
[----:B------:R-:W-:Y:S01]  /*4200*/  BSSY B0, `(.L_x_93) ;  /* 0x000000d000007945 */ /* 0x000fe20003800000 */
[----:B---3--:R-:W-:-:S05]  /*4210*/  HADD2.F32 R135, -RZ, R88.H0_H0 ;  /* 0x20000058ff877230 */ /* 0x008fca0000004100 */
[----:B------:R-:W-:-:S04]  /*4220*/  FMUL R4, R135, R2 ;  /* 0x0000000287047220 */ /* 0x000fc80000400000 */
[----:B------:R-:W-:-:S05]  /*4230*/  FFMA R4, R93, R0, R4 ;  /* 0x000000005d047223 */ /* 0x000fca0000000004 */
[----:B------:R-:W-:-:S05]  /*4240*/  F2FP.F16.F32.PACK_AB R4, RZ, R4 ;  /* 0x00000004ff04723e */ /* 0x000fca00000000ff */
[----:B------:R1:W-:Y:S01]  /*4250*/  @P5 STG.E.U16 desc[UR12][R128.64], R4 ;  /* 0x0000000480005986 */ /* 0x0003e2000c10150c */
[----:B--2---:R-:W-:-:S05]  /*4260*/  IADD3 R126, P5, R123, R8, RZ ;  /* 0x000000087b7e7210 */ /* 0x004fca0007fbe0ff */
[----:B------:R-:W-:Y:S01]  /*4270*/  IMAD.X R127, R15, 0x1, R9, P5 ;  /* 0x000000010f7f7824 */ /* 0x000fe200028e0609 */
[----:B------:R-:W-:-:S13]  /*4280*/  ISETP.GT.AND P5, PT, R5, 0x48, P6 ;  /* 0x000000480500780c */ /* 0x000fda00037a4270 */
[----:B-1----:R-:W-:Y:S05]  /*4290*/  @!P5 BRA `(.L_x_94) ;  /* 0x00000000000cd947 */ /* 0x002fea0003800000 */
[----:B------:R-:W-:-:S04]  /*42a0*/  IADD3 R92, P6, R16, UR20, RZ ;  /* 0x00000014105c7c10 */ /* 0x000fc8000ffde0ff */
[----:B------:R-:W-:-:S05]  /*42b0*/  IADD3.X R93, R17, UR4, RZ, P6, !PT ;  /* 0x00000004115d7c10 */ /* 0x000fca000b7fe4ff */
[----:B------:R1:W5:Y:S04]  /*42c0*/  LDG.E.LTC128B.U16 R88, desc[UR12][R92.64] ;  /* 0x0000000c5c587981 */ /* 0x000368000c1e1520 */
.L_x_94:
[----:B------:R-:W-:Y:S05]  /*42d0*/  BSYNC B0 ;  /* 0x0000000000007941 */ /* 0x000fea0003800000 */
.L_x_93:
[----:B-1---5:R-:W-:Y:S01]  /*42e0*/  HADD2.F32 R93, -RZ, R88.H0_H0 ;  /* 0x20000058ff5d7230 */ /* 0x022fe20000004100 */
[----:B------:R-:W-:Y:S01]  /*42f0*/  LOP3.LUT P6, RZ, R120, 0x8, RZ, 0xc0, !PT ;  /* 0x0000000878ff7812 */ /* 0x000fe200078cc0ff */
[----:B------:R-:W-:Y:S03]  /*4300*/  BSSY B0, `(.L_x_95) ;  /* 0x000000c000007945 */ /* 0x000fe60003800000 */
        /* <DEDUP_REMOVED lines=11> */
.L_x_96:
[----:B------:R-:W-:Y:S05]  /*43c0*/  BSYNC B0 ;  /* 0x0000000000007941 */ /* 0x000fea0003800000 */
.L_x_95:
        /* <DEDUP_REMOVED lines=42> */
.L_x_98:
[----:B------:R-:W-:Y:S05]  /*4670*/  BSYNC B0 ;  /* 0x0000000000007941 */ /* 0x000fea0003800000 */
.L_x_97:
        /* <DEDUP_REMOVED lines=14> */
.L_x_100:
[----:B------:R-:W-:Y:S05]  /*4760*/  BSYNC B0 ;  /* 0x0000000000007941 */ /* 0x000fea0003800000 */
.L_x_99:
        /* <DEDUP_REMOVED lines=42> */
.L_x_102:
[----:B------:R-:W-:Y:S05]  /*4a10*/  BSYNC B0 ;  /* 0x0000000000007941 */ /* 0x000fea0003800000 */
.L_x_101:
        /* <DEDUP_REMOVED lines=14> */
.L_x_104:
[----:B------:R-:W-:Y:S05]  /*4b00*/  BSYNC B0 ;  /* 0x0000000000007941 */ /* 0x000fea0003800000 */
.L_x_103:
        /* <DEDUP_REMOVED lines=42> */
.L_x_106:
[----:B------:R-:W-:Y:S05]  /*4db0*/  BSYNC B0 ;  /* 0x0000000000007941 */ /* 0x000fea0003800000 */
.L_x_105:
        /* <DEDUP_REMOVED lines=14> */
.L_x_108:
[----:B------:R-:W-:Y:S05]  /*4ea0*/  BSYNC B0 ;  /* 0x0000000000007941 */ /* 0x000fea0003800000 */
.L_x_107:
        /* <DEDUP_REMOVED lines=42> */
.L_x_110:
[----:B------:R-:W-:Y:S05]  /*5150*/  BSYNC B0 ;  /* 0x0000000000007941 */ /* 0x000fea0003800000 */
.L_x_109:
        /* <DEDUP_REMOVED lines=14> */
.L_x_112:
[----:B------:R-:W-:Y:S05]  /*5240*/  BSYNC B0 ;  /* 0x0000000000007941 */ /* 0x000fea0003800000 */
.L_x_111:
[----:B-1---5:R-:W-:Y:S01]  /*5250*/  HADD2.F32 R109, -RZ, R88.H0_H0 ;  /* 0x20000058ff6d7230 */ /* 0x022fe20000004100 */
[----:B------:R-:W-:-:S04]  /*5260*/  ULOP3.LUT UR8, UR22, 0x60, URZ, 0xfc, !UPT ;  /* 0x0000006016087892 */ /* 0x000fc8000f8efc3f */
        /* <DEDUP_REMOVED lines=38> */
.L_x_114:
[----:B------:R-:W-:Y:S05]  /*54d0*/  BSYNC B0 ;  /* 0x0000000000007941 */ /* 0x000fea0003800000 */
.L_x_113:
[----:B-1---5:R-:W-:Y:S01]  /*54e0*/  HADD2.F32 R113, -RZ, R88.H0_H0 ;  /* 0x20000058ff717230 */ /* 0x022fe20000004100 */
[----:B------:R-:W-:Y:S04]  /*54f0*/  BSSY B0, `(.L_x_115) ;  /* 0x000000c000007945 */ /* 0x000fe80003800000 */
        /* <DEDUP_REMOVED lines=11> */
.L_x_116:
[----:B------:R-:W-:Y:S05]  /*55b0*/  BSYNC B0 ;  /* 0x0000000000007941 */ /* 0x000fea0003800000 */
.L_x_115:
[----:B-1---5:R-:W-:Y:S01]  /*55c0*/  HADD2.F32 R113, -RZ, R88.H0_H0 ;  /* 0x20000058ff717230 */ /* 0x022fe20000004100 */
[----:B------:R-:W-:-:S04]  /*55d0*/  ULOP3.LUT UR6, UR22, 0x70, URZ, 0xfc, !UPT ;  /* 0x0000007016067892 */ /* 0x000fc8000f8efc3f */
[----:B------:R-:W-:-:S04]  /*55e0*/  FMUL R4, R113, R2 ;  /* 0x0000000271047220 */ /* 0x000fc80000400000 */
[----:B------:R-:W-:-:S05]  /*55f0*/  FFMA R4, R115, R0, R4 ;  /* 0x0000000073047223 */ /* 0x000fca0000000004 */
[----:B------:R-:W-:-:S05]  /*5600*/  F2FP.F16.F32.PACK_AB R4, RZ, R4 ;  /* 0x00000004ff04723e */ /* 0x000fca00000000ff */
[----:B------:R-:W-:Y:S01]  /*5610*/  @P5 STG.E.U16 desc[UR12][R130.64], R4 ;  /* 0x0000000482005986 */ /* 0x000fe2000c10150c */
        /* <DEDUP_REMOVED lines=10> */
[----:B------:R-:W-:-:S05]  /*56c0*/  F2FP.F16.F32.PACK_AB R115, RZ, R115 ;  /* 0x00000073ff73723e */ /* 0x000fca00000000ff */
[----:B------:R1:W-:Y:S01]  /*56d0*/  @P5 STG.E.U16 desc[UR12][R126.64], R115 ;  /* 0x000000737e005986 */ /* 0x0003e2000c10150c */
[----:B------:R-:W-:-:S05]  /*56e0*/  IADD3 R114, P5, R111, R8, RZ ;  /* 0x000000086f727210 */ /* 0x000fca0007fbe0ff */
[----:B-1----:R-:W-:Y:S01]  /*56f0*/  IMAD.X R115, R15, 0x1, R9, P5 ;  /* 0x000000010f737824 */ /* 0x002fe200028e0609 */
[----:B------:R-:W-:-:S04]  /*5700*/  IADD3 R20, P5, R20, UR5, RZ ;  /* 0x0000000514147c10 */ /* 0x000fc8000ffbe0ff */
[----:B------:R-:W-:Y:S02]  /*5710*/  IADD3.X R21, R21, UR4, RZ, P5, !PT ;  /* 0x0000000415157c10 */ /* 0x000fe4000affe4ff */
[----:B------:R-:W-:-:S13]  /*5720*/  ISETP.GT.AND P5, PT, R5, 0x40, P0 ;  /* 0x000000400500780c */ /* 0x000fda00007a4270 */
[----:B------:R-:W2:Y:S01]  /*5730*/  @P5 LDG.E.LTC128B.U16 R88, desc[UR12][R20.64] ;  /* 0x0000000c14585981 */ /* 0x000ea2000c1e1520 */
[----:B------:R-:W-:Y:S01]  /*5740*/  BSSY B0, `(.L_x_117) ;  /* 0x000000d000007945 */ /* 0x000fe20003800000 */
[----:B--2---:R-:W-:-:S05]  /*5750*/  HADD2.F32 R9, -RZ, R88.H0_H0 ;  /* 0x20000058ff097230 */ /* 0x004fca0000004100 */
        /* <DEDUP_REMOVED lines=11> */
.L_x_118:
[----:B------:R-:W-:Y:S05]  /*5810*/  BSYNC B0 ;  /* 0x0000000000007941 */ /* 0x000fea0003800000 */
.L_x_117:
        /* <DEDUP_REMOVED lines=11> */
[----:B-1----:R-:W-:Y:S05]  /*58d0*/  @!P5 BRA `(.L_x_120) ;  /* 0x000000000004d947 */ /* 0x002fea0003800000 */
[----:B------:R1:W5:Y:S02]  /*58e0*/  LDG.E.LTC128B.U16 R88, desc[UR12][R16.64] ;  /* 0x0000000c10587981 */ /* 0x000364000c1e1520 */
.L_x_120:
[----:B------:R-:W-:Y:S05]  /*58f0*/  BSYNC B0 ;  /* 0x0000000000007941 */ /* 0x000fea0003800000 */
.L_x_119:
        /* <DEDUP_REMOVED lines=13> */
.L_x_122:
[----:B------:R-:W-:Y:S05]  /*59d0*/  BSYNC B0 ;  /* 0x0000000000007941 */ /* 0x000fea0003800000 */
.L_x_121:
[----:B-----5:R-:W-:Y:S01]  /*59e0*/  HADD2.F32 R21, -RZ, R88.H0_H0 ;  /* 0x20000058ff157230 */ /* 0x020fe20000004100 */
        /* <DEDUP_REMOVED lines=9> */
[----:B--2---:R-:W-:Y:S05]  /*5a80*/  @!P5 BRA `(.L_x_124) ;  /* 0x00000000000cd947 */ /* 0x004fea0003800000 */
[----:B------:R-:W-:-:S04]  /*5a90*/  IADD3 R20, P6, R6, UR21, RZ ;  /* 0x0000001506147c10 */ /* 0x000fc8000ffde0ff */
[----:B------:R-:W-:-:S05]  /*5aa0*/  IADD3.X R21, R7, UR4, RZ, P6, !PT ;  /* 0x0000000407157c10 */ /* 0x000fca000b7fe4ff */
[----:B------:R2:W5:Y:S04]  /*5ab0*/  LDG.E.LTC128B.U16 R88, desc[UR12][R20.64] ;  /* 0x0000000c14587981 */ /* 0x000568000c1e1520 */
.L_x_124:
[----:B------:R-:W-:Y:S05]  /*5ac0*/  BSYNC B0 ;  /* 0x0000000000007941 */ /* 0x000fea0003800000 */
.L_x_123:
[----:B--2--5:R-:W-:Y:S01]  /*5ad0*/  HADD2.F32 R21, -RZ, R88.H0_H0 ;  /* 0x20000058ff157230 */ /* 0x024fe20000004100 */
        /* <DEDUP_REMOVED lines=10> */
[----:B--2---:R-:W-:Y:S05]  /*5b80*/  @!P5 BRA `(.L_x_126) ;  /* 0x000000000004d947 */ /* 0x004fea0003800000 */
[----:B------:R2:W5:Y:S02]  /*5b90*/  LDG.E.LTC128B.U16 R88, desc[UR12][R56.64] ;  /* 0x0000000c38587981 */ /* 0x000564000c1e1520 */
.L_x_126:
[----:B------:R-:W-:Y:S05]  /*5ba0*/  BSYNC B0 ;  /* 0x0000000000007941 */ /* 0x000fea0003800000 */
.L_x_125:
        /* <DEDUP_REMOVED lines=10> */
[----:B---3--:R-:W-:Y:S05]  /*5c50*/  @!P5 BRA `(.L_x_128) ;  /* 0x00000000000cd947 */ /* 0x008fea0003800000 */
[----:B------:R-:W-:-:S04]  /*5c60*/  IADD3 R116, P6, R18, UR21, RZ ;  /* 0x0000001512747c10 */ /* 0x000fc8000ffde0ff */
[----:B------:R-:W-:-:S05]  /*5c70*/  IADD3.X R117, R19, UR4, RZ, P6, !PT ;  /* 0x0000000413757c10 */ /* 0x000fca000b7fe4ff */
[----:B------:R3:W5:Y:S04]  /*5c80*/  LDG.E.LTC128B.U16 R88, desc[UR12][R116.64] ;  /* 0x0000000c74587981 */ /* 0x000768000c1e1520 */
.L_x_128:
[----:B------:R-:W-:Y:S05]  /*5c90*/  BSYNC B0 ;  /* 0x0000000000007941 */ /* 0x000fea0003800000 */
.L_x_127:
[----:B---3-5:R-:W-:Y:S01]  /*5ca0*/  HADD2.F32 R117, -RZ, R88.H0_H0 ;  /* 0x20000058ff757230 */ /* 0x028fe20000004100 */
        /* <DEDUP_REMOVED lines=13> */
.L_x_130:
[----:B------:R-:W-:Y:S05]  /*5d80*/  BSYNC B0 ;  /* 0x0000000000007941 */ /* 0x000fea0003800000 */
.L_x_129:
        /* <DEDUP_REMOVED lines=8> */
[----:B---3--:R-:W-:Y:S01]  /*5e10*/  IMAD.X R117, R11, 0x1, R15, P5 ;  /* 0x000000010b757824 */ /* 0x008fe200028e060f */
[----:B------:R-:W-:-:S13]  /*5e20*/  ISETP.GT.AND P5, PT, R5, 0x80, P6 ;  /* 0x000000800500780c */ /* 0x000fda00037a4270 */
[----:B------:R-:W-:Y:S05]  /*5e30*/  @!P5 BRA `(.L_x_132) ;  /* 0x00000000000cd947 */ /* 0x000fea0003800000 */
[----:B------:R-:W-:-:S04]  /*5e40*/  IADD3 R112, P6, R6, UR19, RZ ;  /* 0x0000001306707c10 */ /* 0x000fc8000ffde0ff */
[----:B------:R-:W-:-:S05]  /*5e50*/  IADD3.X R113, R7, UR4, RZ, P6, !PT ;  /* 0x0000000407717c10 */ /* 0x000fca000b7fe4ff */
[----:B------:R3:W5:Y:S04]  /*5e60*/  LDG.E.LTC128B.U16 R88, desc[UR12][R112.64] ;  /* 0x0000000c70587981 */ /* 0x000768000c1e1520 */
.L_x_132:
[----:B------:R-:W-:Y:S05]  /*5e70*/  BSYNC B0 ;  /* 0x0000000000007941 */ /* 0x000fea0003800000 */
.L_x_131:
[----:B---3-5:R-:W-:Y:S01]  /*5e80*/  HADD2.F32 R113, -RZ, R88.H0_H0 ;  /* 0x20000058ff717230 */ /* 0x028fe20000004100 */
[----:B------:R-:W-:Y:S01]  /*5e90*/  LOP3.LUT P6, RZ, R120, 0x4, RZ, 0xc0, !PT ;  /* 0x0000000478ff7812 */ /* 0x000fe200078cc0ff */
[----:B------:R-:W-:Y:S01]  /*5ea0*/  BSSY B0, `(.L_x_133) ;  /* 0x000000d000007945 */ /* 0x000fe20003800000 */
[----:B------:R-:W-:Y:S02]  /*5eb0*/  PRMT R60, R88, 0x7610, R60 ;  /* 0x00007610583c7816 */ /* 0x000fe4000000003c */
        /* <DEDUP_REMOVED lines=11> */
.L_x_134:
[----:B------:R-:W-:Y:S05]  /*5f70*/  BSYNC B0 ;  /* 0x0000000000007941 */ /* 0x000fea0003800000 */
.L_x_133:
        /* <DEDUP_REMOVED lines=15> */
.L_x_136:
[----:B------:R-:W-:Y:S05]  /*6070*/  BSYNC B0 ;  /* 0x0000000000007941 */ /* 0x000fea0003800000 */
.L_x_135:
        /* <DEDUP_REMOVED lines=14> */
.L_x_138:
[----:B------:R-:W-:Y:S05]  /*6160*/  BSYNC B0 ;  /* 0x0000000000007941 */ /* 0x000fea0003800000 */
.L_x_137:
        /* <DEDUP_REMOVED lines=14> */
.L_x_140:
[----:B------:R-:W-:Y:S05]  /*6250*/  BSYNC B0 ;  /* 0x0000000000007941 */ /* 0x000fea0003800000 */
.L_x_139:
        /* <DEDUP_REMOVED lines=14> */
.L_x_142:
[----:B------:R-:W-:Y:S05]  /*6340*/  BSYNC B0 ;  /* 0x0000000000007941 */ /* 0x000fea0003800000 */
.L_x_141:
        /* <DEDUP_REMOVED lines=14> */
.L_x_144:
[----:B------:R-:W-:Y:S05]  /*6430*/  BSYNC B0 ;  /* 0x0000000000007941 */ /* 0x000fea0003800000 */
.L_x_143:
        /* <DEDUP_REMOVED lines=14> */
.L_x_146:
[----:B------:R-:W-:Y:S05]  /*6520*/  BSYNC B0 ;  /* 0x0000000000007941 */ /* 0x000fea0003800000 */
.L_x_145:
        /* <DEDUP_REMOVED lines=14> */
.L_x_148:
[----:B------:R-:W-:Y:S05]  /*6610*/  BSYNC B0 ;  /* 0x0000000000007941 */ /* 0x000fea0003800000 */
.L_x_147:
        /* <DEDUP_REMOVED lines=14> */
.L_x_150:
[----:B------:R-:W-:Y:S05]  /*6700*/  BSYNC B0 ;  /* 0x0000000000007941 */ /* 0x000fea0003800000 */
.L_x_149:
        /* <DEDUP_REMOVED lines=14> */
.L_x_152:
[----:B------:R-:W-:Y:S05]  /*67f0*/  BSYNC B0 ;  /* 0x0000000000007941 */ /* 0x000fea0003800000 */
.L_x_151:
        /* <DEDUP_REMOVED lines=14> */
.L_x_154:
[----:B------:R-:W-:Y:S05]  /*68e0*/  BSYNC B0 ;  /* 0x0000000000007941 */ /* 0x000fea0003800000 */
.L_x_153:
        /* <DEDUP_REMOVED lines=14> */
.L_x_156:
[----:B------:R-:W-:Y:S05]  /*69d0*/  BSYNC B0 ;  /* 0x0000000000007941 */ /* 0x000fea0003800000 */
.L_x_155:
        /* <DEDUP_REMOVED lines=14> */
.L_x_158:
[----:B------:R-:W-:Y:S05]  /*6ac0*/  BSYNC B0 ;  /* 0x0000000000007941 */ /* 0x000fea0003800000 */
.L_x_157:
        /* <DEDUP_REMOVED lines=14> */
.L_x_160:
[----:B------:R-:W-:Y:S05]  /*6bb0*/  BSYNC B0 ;  /* 0x0000000000007941 */ /* 0x000fea0003800000 */
.L_x_159:
        /* <DEDUP_REMOVED lines=14> */
.L_x_162:
[----:B------:R-:W-:Y:S05]  /*6ca0*/  BSYNC B0 ;  /* 0x0000000000007941 */ /* 0x000fea0003800000 */
.L_x_161:
        /* <DEDUP_REMOVED lines=14> */
.L_x_164:
[----:B------:R-:W-:Y:S05]  /*6d90*/  BSYNC B0 ;  /* 0x0000000000007941 */ /* 0x000fea0003800000 */
.L_x_163:
        /* <DEDUP_REMOVED lines=14> */
.L_x_166:
[----:B------:R-:W-:Y:S05]  /*6e80*/  BSYNC B0 ;  /* 0x0000000000007941 */ /* 0x000fea0003800000 */
.L_x_165:
        /* <DEDUP_REMOVED lines=14> */
.L_x_168:
[----:B------:R-:W-:Y:S05]  /*6f70*/  BSYNC B0 ;  /* 0x0000000000007941 */ /* 0x000fea0003800000 */
.L_x_167:
[----:B---3-5:R-:W-:Y:S01]  /*6f80*/  HADD2.F32 R61, -RZ, R4.H0_H0 ;  /* 0x20000004ff3d7230 */ /* 0x028fe20000004100 */
        /* <DEDUP_REMOVED lines=12> */
.L_x_170:
[----:B------:R-:W-:Y:S05]  /*7050*/  BSYNC B0 ;  /* 0x0000000000007941 */ /* 0x000fea0003800000 */
.L_x_169:
        /* <DEDUP_REMOVED lines=13> */
.L_x_172:
[----:B------:R-:W-:Y:S05]  /*7130*/  BSYNC B0 ;  /* 0x0000000000007941 */ /* 0x000fea0003800000 */
.L_x_171:
        /* <DEDUP_REMOVED lines=13> */
.L_x_174:
[----:B------:R-:W-:Y:S05]  /*7210*/  BSYNC B0 ;  /* 0x0000000000007941 */ /* 0x000fea0003800000 */
.L_x_173:
        /* <DEDUP_REMOVED lines=13> */
.L_x_176:
[----:B------:R-:W-:Y:S05]  /*72f0*/  BSYNC B0 ;  /* 0x0000000000007941 */ /* 0x000fea0003800000 */
.L_x_175:
        /* <DEDUP_REMOVED lines=13> */
.L_x_178:
[----:B------:R-:W-:Y:S05]  /*73d0*/  BSYNC B0 ;  /* 0x0000000000007941 */ /* 0x000fea0003800000 */
.L_x_177:
        /* <DEDUP_REMOVED lines=11> */
[----:B---3--:R-:W-:Y:S05]  /*7490*/  @!P5 BRA `(.L_x_180) ;  /* 0x000000000004d947 */ /* 0x008fea0003800000 */
[----:B------:R3:W5:Y:S02]  /*74a0*/  LDG.E.LTC128B.U16 R4, desc[UR12][R6.64] ;  /* 0x0000000c06047981 */ /* 0x000764000c1e1520 */
.L_x_180:
[----:B------:R-:W-:Y:S05]  /*74b0*/  BSYNC B0 ;  /* 0x0000000000007941 */ /* 0x000fea0003800000 */
.L_x_179:
        /* <DEDUP_REMOVED lines=13> */
.L_x_182:
[----:B------:R-:W-:Y:S05]  /*7590*/  BSYNC B0 ;  /* 0x0000000000007941 */ /* 0x000fea0003800000 */
.L_x_181:
        /* <DEDUP_REMOVED lines=9> */
[----:B---3--:R-:W-:Y:S02]  /*7630*/  IADD3.X R7, R19, UR4, RZ, P5, !PT ;  /* 0x0000000413077c10 */ /* 0x008fe4000affe4ff */
[----:B------:R-:W-:-:S13]  /*7640*/  ISETP.GT.AND P5, PT, R5, 0x88, P0 ;  /* 0x000000880500780c */ /* 0x000fda00007a4270 */
[----:B------:R-:W-:Y:S05]  /*7650*/  @!P5 BRA `(.L_x_184) ;  /* 0x000000000004d947 */ /* 0x000fea0003800000 */
[----:B------:R3:W5:Y:S02]  /*7660*/  LDG.E.LTC128B.U16 R4, desc[UR12][R6.64] ;  /* 0x0000000c06047981 */ /* 0x000764000c1e1520 */
.L_x_184:
[----:B------:R-:W-:Y:S05]  /*7670*/  BSYNC B0 ;  /* 0x0000000000007941 */ /* 0x000fea0003800000 */
.L_x_183:
[----:B---3-5:R-:W-:Y:S01]  /*7680*/  HADD2.F32 R7, -RZ, R4.H0_H0 ;  /* 0x20000004ff077230 */ /* 0x028fe20000004100 */
[----:B------:R-:W-:Y:S04]  /*7690*/  BSSY B0, `(.L_x_185) ;  /* 0x000000d000007945 */ /* 0x000fe80003800000 */
[----:B------:R-:W-:-:S04]  /*76a0*/  FMUL R6, R7, R2 ;  /* 0x0000000207067220 */ /* 0x000fc80000400000 */
[----:B------:R-:W-:-:S05]  /*76b0*/  FFMA R6, R87, R0, R6 ;  /* 0x0000000057067223 */ /* 0x000fca0000000006 */
[----:B------:R-:W-:-:S04]  /*76c0*/  F2FP.F16.F32.PACK_AB R6, RZ, R6 ;  /* 0x00000006ff06723e */ /* 0x000fc800000000ff */
[----:B------:R-:W-:-:S05]  /*76d0*/  PRMT R11, R6, 0x7610, R11 ;  /* 0x00007610060b7816 */ /* 0x000fca000000000b */
        /* <DEDUP_REMOVED lines=8> */
.L_x_186:
[----:B------:R-:W-:Y:S05]  /*7760*/  BSYNC B0 ;  /* 0x0000000000007941 */ /* 0x000fea0003800000 */
.L_x_185:
        /* <DEDUP_REMOVED lines=11> */
[----:B0-----:R-:W-:-:S04]  /*7820*/  IADD3 R18, P6, R16, UR21, RZ ;  /* 0x0000001510127c10 */ /* 0x001fc8000ffde0ff */
[----:B------:R-:W-:-:S05]  /*7830*/  IADD3.X R19, R17, UR4, RZ, P6, !PT ;  /* 0x0000000411137c10 */ /* 0x000fca000b7fe4ff */
[----:B------:R3:W5:Y:S04]  /*7840*/  LDG.E.LTC128B.U16 R4, desc[UR12][R18.64] ;  /* 0x0000000c12047981 */ /* 0x000768000c1e1520 */
.L_x_188:
[----:B------:R-:W-:Y:S05]  /*7850*/  BSYNC B0 ;  /* 0x0000000000007941 */ /* 0x000fea0003800000 */
.L_x_187:
[----:B0--3-5:R-:W-:Y:S01]  /*7860*/  HADD2.F32 R19, -RZ, R4.H0_H0 ;  /* 0x20000004ff137230 */ /* 0x029fe20000004100 */
[----:B------:R-:W-:Y:S01]  /*7870*/  ISETP.GT.AND P4, PT, R5, 0xc8, P4 ;  /* 0x000000c80500780c */ /* 0x000fe20002784270 */
[----:B------:R-:W-:Y:S03]  /*7880*/  BSSY B0, `(.L_x_189) ;  /* 0x000000b000007945 */ /* 0x000fe60003800000 */
[----:B------:R-:W-:-:S04]  /*7890*/  FMUL R12, R19, R2 ;  /* 0x00000002130c7220 */ /* 0x000fc80000400000 */
[----:B------:R-:W-:-:S05]  /*78a0*/  FFMA R12, R25, R0, R12 ;  /* 0x00000000190c7223 */ /* 0x000fca000000000c */
[----:B------:R-:W-:-:S05]  /*78b0*/  F2FP.F16.F32.PACK_AB R12, RZ, R12 ;  /* 0x0000000cff0c723e */ /* 0x000fca00000000ff */
[----:B------:R0:W-:Y:S01]  /*78c0*/  @P5 STG.E.U16 desc[UR12][R60.64], R12 ;  /* 0x0000000c3c005986 */ /* 0x0001e2000c10150c */
[----:B------:R-:W-:-:S05]  /*78d0*/  IADD3 R18, P5, R20, R13, RZ ;  /* 0x0000000d14127210 */ /* 0x000fca0007fbe0ff */
[----:B------:R-:W-:Y:S01]  /*78e0*/  IMAD.X R19, R21, 0x1, R15, P5 ;  /* 0x0000000115137824 */ /* 0x000fe200028e060f */
[----:B------:R-:W-:Y:S07]  /*78f0*/  @!P4 BRA `(.L_x_190) ;  /* 0x00000000000cc947 */ /* 0x000fee0003800000 */
[----:B0-----:R-:W-:-:S04]  /*7900*/  IADD3 R12, P5, R56, UR22, RZ ;  /* 0x00000016380c7c10 */ /* 0x001fc8000ffbe0ff */
[----:B------:R-:W-:-:S05]  /*7910*/  IADD3.X R13, R57, UR4, RZ, P5, !PT ;  /* 0x00000004390d7c10 */ /* 0x000fca000affe4ff */
[----:B------:R3:W5:Y:S04]  /*7920*/  LDG.E.LTC128B.U16 R4, desc[UR12][R12.64] ;  /* 0x0000000c0c047981 */ /* 0x000768000c1e1520 */
.L_x_190:
[----:B------:R-:W-:Y:S05]  /*7930*/  BSYNC B0 ;  /* 0x0000000000007941 */ /* 0x000fea0003800000 */
.L_x_189:
        /* <DEDUP_REMOVED lines=11> */
[----:B0-----:R-:W-:-:S04]  /*79f0*/  IADD3 R12, P5, R56, UR21, RZ ;  /* 0x00000015380c7c10 */ /* 0x001fc8000ffbe0ff */
[----:B------:R-:W-:-:S05]  /*7a00*/  IADD3.X R13, R57, UR4, RZ, P5, !PT ;  /* 0x00000004390d7c10 */ /* 0x000fca000affe4ff */
[----:B------:R3:W5:Y:S04]  /*7a10*/  LDG.E.LTC128B.U16 R4, desc[UR12][R12.64] ;  /* 0x0000000c0c047981 */ /* 0x000768000c1e1520 */
.L_x_192:
[----:B------:R-:W-:Y:S05]  /*7a20*/  BSYNC B0 ;  /* 0x0000000000007941 */ /* 0x000fea0003800000 */
.L_x_191:
[----:B-----5:R-:W-:Y:S01]  /*7a30*/  HADD2.F32 R3, -RZ, R4.H0_H0 ;  /* 0x20000004ff037230 */ /* 0x020fe20000004100 */
[----:B------:R-:W-:Y:S01]  /*7a40*/  LOP3.LUT P5, RZ, R120, 0x4, RZ, 0xc0, !PT ;  /* 0x0000000478ff7812 */ /* 0x000fe200078ac0ff */
[----:B------:R-:W-:Y:S03]  /*7a50*/  BSSY B0, `(.L_x_193) ;  /* 0x000000c000007945 */ /* 0x000fe60003800000 */
[----:B0--3--:R-:W-:-:S04]  /*7a60*/  FMUL R12, R3, R2 ;  /* 0x00000002030c7220 */ /* 0x009fc80000400000 */
[----:B------:R-:W-:-:S05]  /*7a70*/  FFMA R12, R27, R0, R12 ;  /* 0x000000001b0c7223 */ /* 0x000fca000000000c */
[----:B------:R-:W-:-:S05]  /*7a80*/  F2FP.F16.F32.PACK_AB R12, RZ, R12 ;  /* 0x0000000cff0c723e */ /* 0x000fca00000000ff */
[----:B------:R0:W-:Y:S01]  /*7a90*/  @P4 STG.E.U16 desc[UR12][R22.64], R12 ;  /* 0x0000000c16004986 */ /* 0x0001e2000c10150c */
[----:B------:R-:W-:-:S05]  /*7aa0*/  IADD3 R18, P4, R8, R89, RZ ;  /* 0x0000005908127210 */ /* 0x000fca0007f9e0ff */
[----:B------:R-:W-:Y:S01]  /*7ab0*/  IMAD.X R19, R9, 0x1, R15, P4 ;  /* 0x0000000109137824 */ /* 0x000fe200020e060f */
[----:B------:R-:W-:-:S13]  /*7ac0*/  ISETP.GT.AND P4, PT, R5, 0xc0, P5 ;  /* 0x000000c00500780c */ /* 0x000fda0002f84270 */
[----:B0-----:R-:W-:Y:S05]  /*7ad0*/  @!P4 BRA `(.L_x_194) ;  /* 0x00000000000cc947 */ /* 0x001fea0003800000 */
[----:B------:R-:W-:-:S04]  /*7ae0*/  IADD3 R12, P5, R16, UR20, RZ ;  /* 0x00000014100c7c10 */ /* 0x000fc8000ffbe0ff */
[----:B------:R-:W-:-:S05]  /*7af0*/  IADD3.X R13, R17, UR4, RZ, P5, !PT ;  /* 0x00000004110d7c10 */ /* 0x000fca000affe4ff */
[----:B------:R0:W5:Y:S04]  /*7b00*/  LDG.E.LTC128B.U16 R4, desc[UR12][R12.64] ;  /* 0x0000000c0c047981 */ /* 0x000168000c1e1520 */
.L_x_194:
[----:B------:R-:W-:Y:S05]  /*7b10*/  BSYNC B0 ;  /* 0x0000000000007941 */ /* 0x000fea0003800000 */
.L_x_193:
        /* <DEDUP_REMOVED lines=14> */
.L_x_196:
[----:B------:R-:W-:Y:S05]  /*7c00*/  BSYNC B0 ;  /* 0x0000000000007941 */ /* 0x000fea0003800000 */
.L_x_195:
[----:B-----5:R-:W-:Y:S01]  /*7c10*/  HADD2.F32 R3, -RZ, R4.H0_H0 ;  /* 0x20000004ff037230 */ /* 0x020fe20000004100 */
[----:B------:R-:W-:Y:S01]  /*7c20*/  LOP3.LUT P5, RZ, R120, 0x4, RZ, 0xc0, !PT ;  /* 0x0000000478ff7812 */ /* 0x000fe200078ac0ff */
[----:B------:R-:W-:Y:S03]  /*7c30*/  BSSY B0, `(.L_x_197) ;  /* 0x000000c000007945 */ /* 0x000fe60003800000 */
[----:B---3--:R-:W-:-:S04]  /*7c40*/  FMUL R6, R3, R2 ;  /* 0x0000000203067220 */ /* 0x008fc80000400000 */
[----:B------:R-:W-:-:S05]  /*7c50*/  FFMA R6, R29, R0, R6 ;  /* 0x000000001d067223 */ /* 0x000fca0000000006 */
[----:B------:R-:W-:-:S05]  /*7c60*/  F2FP.F16.F32.PACK_AB R6, RZ, R6 ;  /* 0x00000006ff06723e */ /* 0x000fca00000000ff */
[----:B------:R3:W-:Y:S01]  /*7c70*/  @P4 STG.E.U16 desc[UR12][R10.64], R6 ;  /* 0x000000060a004986 */ /* 0x0007e2000c10150c */
[----:B0-----:R-:W-:-:S05]  /*7c80*/  IADD3 R12, P4, R20, R123, RZ ;  /* 0x0000007b140c7210 */ /* 0x001fca0007f9e0ff */
[----:B------:R-:W-:Y:S01]  /*7c90*/  IMAD.X R13, R21, 0x1, R15, P4 ;  /* 0x00000001150d7824 */ /* 0x000fe200020e060f */
[----:B------:R-:W-:-:S13]  /*7ca0*/  ISETP.GT.AND P4, PT, R5, 0xc8, P5 ;  /* 0x000000c80500780c */ /* 0x000fda0002f84270 */
[----:B---3--:R-:W-:Y:S05]  /*7cb0*/  @!P4 BRA `(.L_x_198) ;  /* 0x00000000000cc947 */ /* 0x008fea0003800000 */
[----:B------:R-:W-:-:S04]  /*7cc0*/  IADD3 R6, P5, R56, UR20, RZ ;  /* 0x0000001438067c10 */ /* 0x000fc8000ffbe0ff */
[----:B------:R-:W-:-:S05]  /*7cd0*/  IADD3.X R7, R57, UR4, RZ, P5, !PT ;  /* 0x0000000439077c10 */ /* 0x000fca000affe4ff */
[----:B------:R0:W5:Y:S04]  /*7ce0*/  LDG.E.LTC128B.U16 R4, desc[UR12][R6.64] ;  /* 0x0000000c06047981 */ /* 0x000168000c1e1520 */
.L_x_198:
[----:B------:R-:W-:Y:S05]  /*7cf0*/  BSYNC B0 ;  /* 0x0000000000007941 */ /* 0x000fea0003800000 */
.L_x_197:
[----:B-----5:R-:W-:Y:S01]  /*7d00*/  HADD2.F32 R3, -RZ, R4.H0_H0 ;  /* 0x20000004ff037230 */ /* 0x020fe20000004100 */
        /* <DEDUP_REMOVED lines=12> */
.L_x_200:
[----:B------:R-:W-:Y:S05]  /*7dd0*/  BSYNC B0 ;  /* 0x0000000000007941 */ /* 0x000fea0003800000 */
.L_x_199:
        /* <DEDUP_REMOVED lines=14> */
.L_x_202:
[----:B------:R-:W-:Y:S05]  /*7ec0*/  BSYNC B0 ;  /* 0x0000000000007941 */ /* 0x000fea0003800000 */
.L_x_201:
        /* <DEDUP_REMOVED lines=14> */
.L_x_204:
[----:B------:R-:W-:Y:S05]  /*7fb0*/  BSYNC B0 ;  /* 0x0000000000007941 */ /* 0x000fea0003800000 */
.L_x_203:
        /* <DEDUP_REMOVED lines=14> */
.L_x_206:
[----:B------:R-:W-:Y:S05]  /*80a0*/  BSYNC B0 ;  /* 0x0000000000007941 */ /* 0x000fea0003800000 */
.L_x_205:
        /* <DEDUP_REMOVED lines=13> */
.L_x_208:
[----:B------:R-:W-:Y:S05]  /*8180*/  BSYNC B0 ;  /* 0x0000000000007941 */ /* 0x000fea0003800000 */
.L_x_207:
        /* <DEDUP_REMOVED lines=14> */
.L_x_210:
[----:B------:R-:W-:Y:S05]  /*8270*/  BSYNC B0 ;  /* 0x0000000000007941 */ /* 0x000fea0003800000 */
.L_x_209:
        /* <DEDUP_REMOVED lines=14> */
.L_x_212:
[----:B------:R-:W-:Y:S05]  /*8360*/  BSYNC B0 ;  /* 0x0000000000007941 */ /* 0x000fea0003800000 */
.L_x_211:
        /* <DEDUP_REMOVED lines=14> */
.L_x_214:
[----:B------:R-:W-:Y:S05]  /*8450*/  BSYNC B0 ;  /* 0x0000000000007941 */ /* 0x000fea0003800000 */
.L_x_213:
        /* <DEDUP_REMOVED lines=13> */
.L_x_216:
[----:B------:R-:W-:Y:S05]  /*8530*/  BSYNC B0 ;  /* 0x0000000000007941 */ /* 0x000fea0003800000 */
.L_x_215:
        /* <DEDUP_REMOVED lines=14> */
.L_x_218:
[----:B------:R-:W-:Y:S05]  /*8620*/  BSYNC B0 ;  /* 0x0000000000007941 */ /* 0x000fea0003800000 */
.L_x_217:
        /* <DEDUP_REMOVED lines=14> */
.L_x_220:
[----:B------:R-:W-:Y:S05]  /*8710*/  BSYNC B0 ;  /* 0x0000000000007941 */ /* 0x000fea0003800000 */
.L_x_219:
[----:B-----5:R-:W-:Y:S01]  /*8720*/  HADD2.F32 R3, -RZ, R4.H0_H0 ;  /* 0x20000004ff037230 */ /* 0x020fe20000004100 */
[----:B------:R-:W-:Y:S01]  /*8730*/  LOP3.LUT P5, RZ, R120, 0x100, RZ, 0xc0, !PT ;  /* 0x0000010078ff7812 */ /* 0x000fe200078ac0ff */
[----:B------:R-:W-:Y:S03]  /*8740*/  BSSY B0, `(.L_x_221) ;  /* 0x000000a000007945 */ /* 0x000fe60003800000 */
[----:B0--3--:R-:W-:-:S04]  /*8750*/  FMUL R6, R3, R2 ;  /* 0x0000000203067220 */ /* 0x009fc80000400000 */
[----:B------:R-:W-:-:S05]  /*8760*/  FFMA R6, R41, R0, R6 ;  /* 0x0000000029067223 */ /* 0x000fca0000000006 */
[----:B------:R-:W-:-:S05]  /*8770*/  F2FP.F16.F32.PACK_AB R6, RZ, R6 ;  /* 0x00000006ff06723e */ /* 0x000fca00000000ff */
[----:B------:R0:W-:Y:S01]  /*8780*/  @P4 STG.E.U16 desc[UR12][R22.64], R6 ;  /* 0x0000000616004986 */ /* 0x0001e2000c10150c */
[----:B------:R-:W-:-:S13]  /*8790*/  ISETP.GT.AND P4, PT, R5, 0xc8, P5 ;  /* 0x000000c80500780c */ /* 0x000fda0002f84270 */
[----:B0-----:R-:W-:Y:S05]  /*87a0*/  @!P4 BRA `(.L_x_222) ;  /* 0x00000000000cc947 */ /* 0x001fea0003800000 */
[----:B------:R-:W-:-:S04]  /*87b0*/  IADD3 R6, P5, R56, UR14, RZ ;  /* 0x0000000e38067c10 */ /* 0x000fc8000ffbe0ff */
[----:B------:R-:W-:-:S05]  /*87c0*/  IADD3.X R7, R57, UR4, RZ, P5, !PT ;  /* 0x0000000439077c10 */ /* 0x000fca000affe4ff */
[----:B------:R0:W5:Y:S04]  /*87d0*/  LDG.E.LTC128B.U16 R4, desc[UR12][R6.64] ;  /* 0x0000000c06047981 */ /* 0x000168000c1e1520 */
.L_x_222:
[----:B------:R-:W-:Y:S05]  /*87e0*/  BSYNC B0 ;  /* 0x0000000000007941 */ /* 0x000fea0003800000 */
.L_x_221:
[----:B-----5:R-:W-:Y:S01]  /*87f0*/  HADD2.F32 R3, -RZ, R4.H0_H0 ;  /* 0x20000004ff037230 */ /* 0x020fe20000004100 */
[----:B------:R-:W-:Y:S04]  /*8800*/  BSSY B0, `(.L_x_223) ;  /* 0x000000a000007945 */ /* 0x000fe80003800000 */
[----:B------:R-:W-:-:S04]  /*8810*/  FMUL R3, R3, R2 ;  /* 0x0000000203037220 */ /* 0x000fc80000400000 */
[----:B------:R-:W-:-:S05]  /*8820*/  FFMA R3, R42, R0, R3 ;  /* 0x000000002a037223 */ /* 0x000fca0000000003 */
[----:B------:R-:W-:-:S05]  /*8830*/  F2FP.F16.F32.PACK_AB R3, RZ, R3 ;  /* 0x00000003ff03723e */ /* 0x000fca00000000ff */
[----:B------:R3:W-:Y:S01]  /*8840*/  @P4 STG.E.U16 desc[UR12][R10.64], R3 ;  /* 0x000000030a004986 */ /* 0x0007e2000c10150c */
[----:B------:R-:W-:-:S13]  /*8850*/  ISETP.GT.AND P4, PT, R5, 0xc8, P6 ;  /* 0x000000c80500780c */ /* 0x000fda0003784270 */
[----:B---3--:R-:W-:Y:S05]  /*8860*/  @!P4 BRA `(.L_x_224) ;  /* 0x00000000000cc947 */ /* 0x008fea0003800000 */
[----:B0-----:R-:W-:-:S04]  /*8870*/  IADD3 R6, P5, R56, UR11, RZ ;  /* 0x0000000b38067c10 */ /* 0x001fc8000ffbe0ff */
[----:B------:R-:W-:-:S05]  /*8880*/  IADD3.X R7, R57, UR4, RZ, P5, !PT ;  /* 0x0000000439077c10 */ /* 0x000fca000affe4ff */
[----:B------:R3:W5:Y:S04]  /*8890*/  LDG.E.LTC128B.U16 R4, desc[UR12][R6.64] ;  /* 0x0000000c06047981 */ /* 0x000768000c1e1520 */
.L_x_224:
[----:B------:R-:W-:Y:S05]  /*88a0*/  BSYNC B0 ;  /* 0x0000000000007941 */ /* 0x000fea0003800000 */
.L_x_223:
        /* <DEDUP_REMOVED lines=14> */
.L_x_226:
[----:B------:R-:W-:Y:S05]  /*8990*/  BSYNC B0 ;  /* 0x0000000000007941 */ /* 0x000fea0003800000 */
.L_x_225:
        /* <DEDUP_REMOVED lines=14> */
.L_x_228:
[----:B------:R-:W-:Y:S05]  /*8a80*/  BSYNC B0 ;  /* 0x0000000000007941 */ /* 0x000fea0003800000 */
.L_x_227:
[----:B-----5:R-:W-:Y:S01]  /*8a90*/  HADD2.F32 R3, -RZ, R4.H0_H0 ;  /* 0x20000004ff037230 */ /* 0x020fe20000004100 */
[----:B------:R-:W-:Y:S01]  /*8aa0*/  LOP3.LUT P5, RZ, R120, 0x200, RZ, 0xc0, !PT ;  /* 0x0000020078ff7812 */ /* 0x000fe200078ac0ff */
[----:B------:R-:W-:Y:S03]  /*8ab0*/  BSSY B0, `(.L_x_229) ;  /* 0x000000a000007945 */ /* 0x000fe60003800000 */
[----:B0--3--:R-:W-:Y:S01]  /*8ac0*/  FMUL R6, R3, R2 ;  /* 0x0000000203067220 */ /* 0x009fe20000400000 */
[----:B------:R-:W-:-:S03]  /*8ad0*/  ISETP.GT.AND P5, PT, R5, 0xc8, P5 ;  /* 0x000000c80500780c */ /* 0x000fc60002fa4270 */
[----:B------:R-:W-:-:S05]  /*8ae0*/  FFMA R6, R45, R0, R6 ;  /* 0x000000002d067223 */ /* 0x000fca0000000006 */
[----:B------:R-:W-:-:S05]  /*8af0*/  F2FP.F16.F32.PACK_AB R6, RZ, R6 ;  /* 0x00000006ff06723e */ /* 0x000fca00000000ff */
[----:B------:R0:W-:Y:S01]  /*8b00*/  @P4 STG.E.U16 desc[UR12][R12.64], R6 ;  /* 0x000000060c004986 */ /* 0x0001e2000c10150c */
[----:B------:R-:W-:Y:S05]  /*8b10*/  @!P5 BRA `(.L_x_230) ;  /* 0x00000000000cd947 */ /* 0x000fea0003800000 */
[----:B0-----:R-:W-:-:S04]  /*8b20*/  IADD3 R6, P4, R56, UR10, RZ ;  /* 0x0000000a38067c10 */ /* 0x001fc8000ff9e0ff */
[----:B------:R-:W-:-:S05]  /*8b30*/  IADD3.X R7, R57, UR4, RZ, P4, !PT ;  /* 0x0000000439077c10 */ /* 0x000fca000a7fe4ff */
[----:B------:R3:W5:Y:S04]  /*8b40*/  LDG.E.LTC128B.U16 R4, desc[UR12][R6.64] ;  /* 0x0000000c06047981 */ /* 0x000768000c1e1520 */
.L_x_230:
[----:B------:R-:W-:Y:S05]  /*8b50*/  BSYNC B0 ;  /* 0x0000000000007941 */ /* 0x000fea0003800000 */
.L_x_229:
[----:B-----5:R-:W-:Y:S01]  /*8b60*/  HADD2.F32 R3, -RZ, R4.H0_H0 ;  /* 0x20000004ff037230 */ /* 0x020fe20000004100 */
[----:B0--3--:R-:W-:Y:S01]  /*8b70*/  IADD3 R6, P4, R20, R101, RZ ;  /* 0x0000006514067210 */ /* 0x009fe20007f9e0ff */
[----:B------:R-:W-:Y:S01]  /*8b80*/  BSSY B0, `(.L_x_231) ;  /* 0x000000b000007945 */ /* 0x000fe20003800000 */
[----:B------:R-:W-:Y:S02]  /*8b90*/  ISETP.GT.AND P6, PT, R5, 0xc8, P6 ;  /* 0x000000c80500780c */ /* 0x000fe400037c4270 */
[----:B------:R-:W-:Y:S01]  /*8ba0*/  FMUL R3, R3, R2 ;  /* 0x0000000203037220 */ /* 0x000fe20000400000 */
[----:B------:R-:W-:-:S03]  /*8bb0*/  IMAD.X R7, R21, 0x1, R15, P4 ;  /* 0x0000000115077824 */ /* 0x000fc600020e060f */
[----:B------:R-:W-:-:S05]  /*8bc0*/  FFMA R3, R46, R0, R3 ;  /* 0x000000002e037223 */ /* 0x000fca0000000003 */
[----:B------:R-:W-:-:S05]  /*8bd0*/  F2FP.F16.F32.PACK_AB R3, RZ, R3 ;  /* 0x00000003ff03723e */ /* 0x000fca00000000ff */
[----:B------:R0:W-:Y:S01]  /*8be0*/  @P5 STG.E.U16 desc[UR12][R6.64], R3 ;  /* 0x0000000306005986 */ /* 0x0001e2000c10150c */
[----:B------:R-:W-:Y:S05]  /*8bf0*/  @!P6 BRA `(.L_x_232) ;  /* 0x00000000000ce947 */ /* 0x000fea0003800000 */
[----:B0-----:R-:W-:-:S04]  /*8c00*/  IADD3 R6, P4, R56, UR9, RZ ;  /* 0x0000000938067c10 */ /* 0x001fc8000ff9e0ff */
[----:B------:R-:W-:-:S05]  /*8c10*/  IADD3.X R7, R57, UR4, RZ, P4, !PT ;  /* 0x0000000439077c10 */ /* 0x000fca000a7fe4ff */
[----:B------:R3:W5:Y:S04]  /*8c20*/  LDG.E.LTC128B.U16 R4, desc[UR12][R6.64] ;  /* 0x0000000c06047981 */ /* 0x000768000c1e1520 */
.L_x_232:
[----:B------:R-:W-:Y:S05]  /*8c30*/  BSYNC B0 ;  /* 0x0000000000007941 */ /* 0x000fea0003800000 */
.L_x_231:
[----:B0----5:R-:W-:Y:S01]  /*8c40*/  HADD2.F32 R3, -RZ, R4.H0_H0 ;  /* 0x20000004ff037230 */ /* 0x021fe20000004100 */
[----:B------:R-:W-:Y:S01]  /*8c50*/  ISETP.GT.AND P4, PT, R5, 0xc0, P3 ;  /* 0x000000c00500780c */ /* 0x000fe20001f84270 */
[----:B------:R-:W-:Y:S03]  /*8c60*/  BSSY B0, `(.L_x_233) ;  /* 0x000000b000007945 */ /* 0x000fe60003800000 */
[----:B---3--:R-:W-:-:S04]  /*8c70*/  FMUL R6, R3, R2 ;  /* 0x0000000203067220 */ /* 0x008fc80000400000 */
[----:B------:R-:W-:Y:S01]  /*8c80*/  FFMA R47, R47, R0, R6 ;  /* 0x000000002f2f7223 */ /* 0x000fe20000000006 */
[----:B------:R-:W-:-:S04]  /*8c90*/  IADD3 R6, P5, R20, R103, RZ ;  /* 0x0000006714067210 */ /* 0x000fc80007fbe0ff */
[----:B------:R-:W-:Y:S01]  /*8ca0*/  F2FP.F16.F32.PACK_AB R47, RZ, R47 ;  /* 0x0000002fff2f723e */ /* 0x000fe200000000ff */
[----:B------:R-:W-:-:S05]  /*8cb0*/  IMAD.X R7, R21, 0x1, R15, P5 ;  /* 0x0000000115077824 */ /* 0x000fca00028e060f */
[----:B------:R0:W-:Y:S01]  /*8cc0*/  @P6 STG.E.U16 desc[UR12][R6.64], R47 ;  /* 0x0000002f06006986 */ /* 0x0001e2000c10150c */
[----:B------:R-:W-:Y:S05]  /*8cd0*/  @!P4 BRA `(.L_x_234) ;  /* 0x00000000000cc947 */ /* 0x000fea0003800000 */
[----:B0-----:R-:W-:-:S04]  /*8ce0*/  IADD3 R6, P5, R16, UR8, RZ ;  /* 0x0000000810067c10 */ /* 0x001fc8000ffbe0ff */
[----:B------:R-:W-:-:S05]  /*8cf0*/  IADD3.X R7, R17, UR4, RZ, P5, !PT ;  /* 0x0000000411077c10 */ /* 0x000fca000affe4ff */
[----:B------:R3:W5:Y:S04]  /*8d00*/  LDG.E.LTC128B.U16 R4, desc[UR12][R6.64] ;  /* 0x0000000c06047981 */ /* 0x000768000c1e1520 */
.L_x_234:
[----:B------:R-:W-:Y:S05]  /*8d10*/  BSYNC B0 ;  /* 0x0000000000007941 */ /* 0x000fea0003800000 */
.L_x_233:
        /* <DEDUP_REMOVED lines=13> */
.L_x_236:
[----:B------:R-:W-:Y:S05]  /*8df0*/  BSYNC B0 ;  /* 0x0000000000007941 */ /* 0x000fea0003800000 */
.L_x_235:
        /* <DEDUP_REMOVED lines=13> */
.L_x_238:
[----:B------:R-:W-:Y:S05]  /*8ed0*/  BSYNC B0 ;  /* 0x0000000000007941 */ /* 0x000fea0003800000 */
.L_x_237:
        /* <DEDUP_REMOVED lines=13> */
.L_x_240:
[----:B------:R-:W-:Y:S05]  /*8fb0*/  BSYNC B0 ;  /* 0x0000000000007941 */ /* 0x000fea0003800000 */
.L_x_239:
        /* <DEDUP_REMOVED lines=13> */
.L_x_242:
[----:B------:R-:W-:Y:S05]  /*9090*/  BSYNC B0 ;  /* 0x0000000000007941 */ /* 0x000fea0003800000 */
.L_x_241:
[----:B-----5:R-:W-:Y:S01]  /*90a0*/  HADD2.F32 R3, -RZ, R4.H0_H0 ;  /* 0x20000004ff037230 */ /* 0x020fe20000004100 */
[----:B0--3--:R-:W-:Y:S01]  /*90b0*/  IADD3 R6, P4, R8, R109, RZ ;  /* 0x0000006d08067210 */ /* 0x009fe20007f9e0ff */
[----:B------:R-:W-:Y:S01]  /*90c0*/  BSSY B0, `(.L_x_243) ;  /* 0x000000b000007945 */ /* 0x000fe20003800000 */
[----:B------:R-:W-:Y:S02]  /*90d0*/  ISETP.GT.AND P2, PT, R5, 0xc0, P0 ;  /* 0x000000c00500780c */ /* 0x000fe40000744270 */
[----:B------:R-:W-:Y:S01]  /*90e0*/  FMUL R3, R3, R2 ;  /* 0x0000000203037220 */ /* 0x000fe20000400000 */
[----:B------:R-:W-:Y:S01]  /*90f0*/  IMAD.X R7, R9, 0x1, R15, P4 ;  /* 0x0000000109077824 */ /* 0x000fe200020e060f */
[----:B------:R-:W-:Y:S02]  /*9100*/  IADD3 R10, P4, R16, UR5, RZ ;  /* 0x00000005100a7c10 */ /* 0x000fe4000ff9e0ff */
[----:B------:R-:W-:Y:S02]  /*9110*/  FFMA R3, R52, R0, R3 ;  /* 0x0000000034037223 */ /* 0x000fe40000000003 */
[----:B------:R-:W-:-:S03]  /*9120*/  IADD3.X R11, R17, UR4, RZ, P4, !PT ;  /* 0x00000004110b7c10 */ /* 0x000fc6000a7fe4ff */
[----:B------:R-:W-:-:S05]  /*9130*/  F2FP.F16.F32.PACK_AB R3, RZ, R3 ;  /* 0x00000003ff03723e */ /* 0x000fca00000000ff */
[----:B------:R0:W-:Y:S01]  /*9140*/  @P3 STG.E.U16 desc[UR12][R6.64], R3 ;  /* 0x0000000306003986 */ /* 0x0001e2000c10150c */
[----:B------:R-:W-:Y:S05]  /*9150*/  @!P2 BRA `(.L_x_244) ;  /* 0x000000000004a947 */ /* 0x000fea0003800000 */
[----:B------:R3:W5:Y:S02]  /*9160*/  LDG.E.LTC128B.U16 R4, desc[UR12][R10.64] ;  /* 0x0000000c0a047981 */ /* 0x000764000c1e1520 */
.L_x_244:
[----:B------:R-:W-:Y:S05]  /*9170*/  BSYNC B0 ;  /* 0x0000000000007941 */ /* 0x000fea0003800000 */
.L_x_243:
[----:B0----5:R-:W-:Y:S01]  /*9180*/  HADD2.F32 R3, -RZ, R4.H0_H0 ;  /* 0x20000004ff037230 */ /* 0x021fe20000004100 */
[----:B------:R-:W-:Y:S01]  /*9190*/  ISETP.GT.AND P1, PT, R5, 0xc8, P1 ;  /* 0x000000c80500780c */ /* 0x000fe20000f24270 */
[----:B------:R-:W-:Y:S03]  /*91a0*/  BSSY B0, `(.L_x_245) ;  /* 0x000000c000007945 */ /* 0x000fe60003800000 */
[----:B------:R-:W-:Y:S01]  /*91b0*/  FMUL R6, R3, R2 ;  /* 0x0000000203067220 */ /* 0x000fe20000400000 */
[----:B------:R-:W-:-:S03]  /*91c0*/  PRMT R3, R4, 0x7610, R3 ;  /* 0x0000761004037816 */ /* 0x000fc60000000003 */
        /* <DEDUP_REMOVED lines=9> */
.L_x_246:
[----:B------:R-:W-:Y:S05]  /*9260*/  BSYNC B0 ;  /* 0x0000000000007941 */ /* 0x000fea0003800000 */
.L_x_245:
[----:B0----5:R-:W-:Y:S01]  /*9270*/  HADD2.F32 R7, -RZ, R3.H0_H0 ;  /* 0x20000003ff077230 */ /* 0x021fe20000004100 */
[----:B------:R-:W-:Y:S01]  /*9280*/  IADD3 R4, P2, R20, R109, RZ ;  /* 0x0000006d14047210 */ /* 0x000fe20007f5e0ff */
[----:B------:R-:W-:Y:S01]  /*9290*/  BSSY B0, `(.L_x_247) ;  /* 0x000000c000007945 */ /* 0x000fe20003800000 */
[----:B------:R-:W-:Y:S02]  /*92a0*/  ISETP.GT.AND P0, PT, R5, 0xc8, P0 ;  /* 0x000000c80500780c */ /* 0x000fe40000704270 */
[----:B------:R-:W-:Y:S01]  /*92b0*/  FMUL R7, R7, R2 ;  /* 0x0000000207077220 */ /* 0x000fe20000400000 */
[----:B------:R-:W-:Y:S01]  /*92c0*/  IMAD.X R5, R21, 0x1, R15, P2 ;  /* 0x0000000115057824 */ /* 0x000fe200010e060f */
[----:B------:R-:W-:Y:S02]  /*92d0*/  IADD3 R6, P2, R56, UR5, RZ ;  /* 0x0000000538067c10 */ /* 0x000fe4000ff5e0ff */
[----:B------:R-:W-:-:S05]  /*92e0*/  FFMA R7, R54, R0, R7 ;  /* 0x0000000036077223 */ /* 0x000fca0000000007 */
[----:B------:R-:W-:-:S04]  /*92f0*/  F2FP.F16.F32.PACK_AB R7, RZ, R7 ;  /* 0x00000007ff07723e */ /* 0x000fc800000000ff */
[----:B------:R-:W-:Y:S02]  /*9300*/  PRMT R8, R7, 0x7610, R8 ;  /* 0x0000761007087816 */ /* 0x000fe40000000008 */
[----:B------:R-:W-:-:S03]  /*9310*/  IADD3.X R7, R57, UR4, RZ, P2, !PT ;  /* 0x0000000439077c10 */ /* 0x000fc600097fe4ff */
[----:B------:R0:W-:Y:S01]  /*9320*/  @P1 STG.E.U16 desc[UR12][R4.64], R8 ;  /* 0x0000000804001986 */ /* 0x0001e2000c10150c */
[----:B------:R-:W-:Y:S05]  /*9330*/  @!P0 BRA `(.L_x_248) ;  /* 0x0000000000048947 */ /* 0x000fea0003800000 */
[----:B------:R0:W5:Y:S02]  /*9340*/  LDG.E.LTC128B.U16 R3, desc[UR12][R6.64] ;  /* 0x0000000c06037981 */ /* 0x000164000c1e1520 */
.L_x_248:
[----:B------:R-:W-:Y:S05]  /*9350*/  BSYNC B0 ;  /* 0x0000000000007941 */ /* 0x000fea0003800000 */
.L_x_247:
[----:B-----5:R-:W-:-:S05]  /*9360*/  HADD2.F32 R3, -RZ, R3.H0_H0 ;  /* 0x20000003ff037230 */ /* 0x020fca0000004100 */
[----:B0-----:R-:W-:Y:S01]  /*9370*/  FMUL R4, R3, R2 ;  /* 0x0000000203047220 */ /* 0x001fe20000400000 */
[----:B------:R-:W-:-:S03]  /*9380*/  IADD3 R2, P1, R20, R111, RZ ;  /* 0x0000006f14027210 */ /* 0x000fc60007f3e0ff */
[----:B------:R-:W-:Y:S01]  /*9390*/  FFMA R4, R55, R0, R4 ;  /* 0x0000000037047223 */ /* 0x000fe20000000004 */
[----:B------:R-:W-:Y:S09]  /*93a0*/  @!P0 EXIT ;  /* 0x000000000000894d */ /* 0x000ff20003800000 */
[----:B------:R-:W-:Y:S01]  /*93b0*/  F2FP.F16.F32.PACK_AB R4, RZ, R4 ;  /* 0x00000004ff04723e */ /* 0x000fe200000000ff */
[----:B------:R-:W-:-:S05]  /*93c0*/  IMAD.X R3, R21, 0x1, R15, P1 ;  /* 0x0000000115037824 */ /* 0x000fca00008e060f */
[----:B------:R-:W-:Y:S01]  /*93d0*/  STG.E.U16 desc[UR12][R2.64], R4 ;  /* 0x0000000402007986 */ /* 0x000fe2000c10150c */
[----:B------:R-:W-:Y:S05]  /*93e0*/  EXIT ;  /* 0x000000000000794d */ /* 0x000fea0003800000 */
.L_x_28:
[----:B------:R-:W-:Y:S01]  /*93f0*/  ULDC.64 UR4, c[0x0][0x5c8] ;  /* 0x0001720000047ab9 */ /* 0x000fe20000000a00 */
[-C--:B------:R-:W-:Y:S01]  /*9400*/  FMUL R120, R120, R0.reuse ;  /* 0x0000000078787220 */ /* 0x080fe20000400000 */
[----:B------:R-:W-:Y:S01]  /*9410*/  LEA R2, P1, R10, UR4, 0x1 ;  /* 0x000000040a027c11 */ /* 0x000fe2000f8208ff */
[-C--:B------:R-:W-:Y:S01]  /*9420*/  FMUL R121, R121, R0.reuse ;  /* 0x0000000079797220 */ /* 0x080fe20000400000 */
[----:B------:R-:W-:Y:S01]  /*9430*/  ISETP.GT.AND P5, PT, R7, 0x1, PT ;  /* 0x000000010700780c */ /* 0x000fe20003fa4270 */
[----:B------:R-:W-:Y:S01]  /*9440*/  FMUL R122, R122, R0 ;  /* 0x000000007a7a7220 */ /* 0x000fe20000400000 */
[----:B------:R-:W-:Y:S01]  /*9450*/  F2FP.F16.F32.PACK_AB R120, RZ, R120 ;  /* 0x00000078ff78723e */ /* 0x000fe200000000ff */
[-C--:B------:R-:W-:Y:S01]  /*9460*/  FMUL R123, R123, R0.reuse ;  /* 0x000000007b7b7220 */ /* 0x080fe20000400000 */
[----:B------:R-:W-:Y:S01]  /*9470*/  LEA.HI.X R3, R10, UR5, R155, 0x1, P1 ;  /* 0x000000050a037c11 */ /* 0x000fe200088f0c9b */
[-C--:B------:R-:W-:Y:S01]  /*9480*/  FMUL R124, R124, R0.reuse ;  /* 0x000000007c7c7220 */ /* 0x080fe20000400000 */
[----:B------:R-:W-:Y:S01]  /*9490*/  ISETP.GT.AND P1, PT, R5, RZ, P5 ;  /* 0x000000ff0500720c */ /* 0x000fe20002f24270 */
[-C--:B------:R-:W-:Y:S01]  /*94a0*/  FMUL R125, R125, R0.reuse ;  /* 0x000000007d7d7220 */ /* 0x080fe20000400000 */
[C---:B------:R-:W-:Y:S01]  /*94b0*/  ISETP.GT.AND P3, PT, R5.reuse, 0x8, P4 ;  /* 0x000000080500780c */ /* 0x040fe20002764270 */
[----:B------:R0:W-:Y:S01]  /*94c0*/  @P0 STG.E.U16 desc[UR12][R2.64], R120 ;  /* 0x0000007802000986 */ /* 0x0001e2000c10150c */
[----:B------:R-:W-:Y:S01]  /*94d0*/  ISETP.GT.AND P0, PT, R5, 0x8, P5 ;  /* 0x000000080500780c */ /* 0x000fe20002f04270 */
[-C--:B------:R-:W-:Y:S01]  /*94e0*/  FMUL R126, R126, R0.reuse ;  /* 0x000000007e7e7220 */ /* 0x080fe20000400000 */
[----:B------:R-:W-:Y:S01]  /*94f0*/  SHF.L.U64.HI R11, R9, 0x1, R8 ;  /* 0x00000001090b7819 */ /* 0x000fe20000010208 */
[----:B------:R-:W-:Y:S01]  /*9500*/  FMUL R127, R127, R0 ;  /* 0x000000007f7f7220 */ /* 0x000fe20000400000 */
[----:B------:R-:W-:Y:S01]  /*9510*/  LEA R8, P2, R9, R2, 0x1 ;  /* 0x0000000209087211 */ /* 0x000fe200078408ff */
[-C--:B------:R-:W-:Y:S01]  /*9520*/  FMUL R128, R128, R0.reuse ;  /* 0x0000000080807220 */ /* 0x080fe20000400000 */
[----:B------:R-:W-:Y:S01]  /*9530*/  F2FP.F16.F32.PACK_AB R121, RZ, R121 ;  /* 0x00000079ff79723e */ /* 0x000fe200000000ff */
[----:B------:R-:W-:Y:S01]  /*9540*/  FMUL R129, R129, R0 ;  /* 0x0000000081817220 */ /* 0x000fe20000400000 */
[----:B------:R-:W-:Y:S01]  /*9550*/  F2FP.F16.F32.PACK_AB R122, RZ, R122 ;  /* 0x0000007aff7a723e */ /* 0x000fe200000000ff */
[----:B------:R-:W-:Y:S01]  /*9560*/  IMAD.X R9, R11, 0x1, R3, P2 ;  /* 0x000000010b097824 */ /* 0x000fe200010e0603 */
[----:B------:R-:W-:Y:S01]  /*9570*/  F2FP.F16.F32.PACK_AB R123, RZ, R123 ;  /* 0x0000007bff7b723e */ /* 0x000fe200000000ff */
[----:B------:R1:W-:Y:S01]  /*9580*/  @P1 STG.E.U16 desc[UR12][R2.64+0x2], R121 ;  /* 0x0000027902001986 */ /* 0x0003e2000c10150c */
[C---:B------:R-:W-:Y:S01]  /*9590*/  ISETP.GT.AND P6, PT, R7.reuse, 0x8, PT ;  /* 0x000000080700780c */ /* 0x040fe20003fc4270 */
[-C--:B------:R-:W-:Y:S01]  /*95a0*/  FMUL R130, R130, R0.reuse ;  /* 0x0000000082827220 */ /* 0x080fe20000400000 */
[----:B------:R-:W-:Y:S01]  /*95b0*/  ISETP.GT.AND P5, PT, R7, 0x9, PT ;  /* 0x000000090700780c */ /* 0x000fe20003fa4270 */
[----:B------:R-:W-:Y:S01]  /*95c0*/  @P3 STG.E.U16 desc[UR12][R8.64], R122 ;  /* 0x0000007a08003986 */ /* 0x000fe2000c10150c */
[----:B------:R-:W-:Y:S01]  /*95d0*/  ISETP.GT.AND P1, PT, R5, RZ, P6 ;  /* 0x000000ff0500720c */ /* 0x000fe20003724270 */
[----:B------:R-:W-:Y:S01]  /*95e0*/  FMUL R131, R131, R0 ;  /* 0x0000000083837220 */ /* 0x000fe20000400000 */
[C---:B------:R-:W-:Y:S01]  /*95f0*/  ISETP.GT.AND P2, PT, R5.reuse, RZ, P5 ;  /* 0x000000ff0500720c */ /* 0x040fe20002f44270 */
[----:B------:R-:W-:Y:S01]  /*9600*/  @P0 STG.E.U16 desc[UR12][R8.64+0x2], R123 ;  /* 0x0000027b08000986 */ /* 0x000fe2000c10150c */
[----:B------:R-:W-:Y:S01]  /*9610*/  ISETP.GT.AND P0, PT, R5, 0x8, P6 ;  /* 0x000000080500780c */ /* 0x000fe20003704270 */
[----:B------:R-:W-:Y:S01]  /*9620*/  IMAD.SHL.U32 R13, R14, 0x80, RZ ;  /* 0x000000800e0d7824 */ /* 0x000fe200078e00ff */
[----:B------:R-:W-:Y:S01]  /*9630*/  F2FP.F16.F32.PACK_AB R124, RZ, R124 ;  /* 0x0000007cff7c723e */ /* 0x000fe200000000ff */
[-C--:B------:R-:W-:Y:S01]  /*9640*/  FMUL R132, R132, R0.reuse ;  /* 0x0000000084847220 */ /* 0x080fe20000400000 */
[----:B------:R-:W-:Y:S01]  /*9650*/  F2FP.F16.F32.PACK_AB R125, RZ, R125 ;  /* 0x0000007dff7d723e */ /* 0x000fe200000000ff */
[----:B------:R-:W-:Y:S01]  /*9660*/  FMUL R133, R133, R0 ;  /* 0x0000000085857220 */ /* 0x000fe20000400000 */
[----:B------:R-:W-:Y:S01]  /*9670*/  F2FP.F16.F32.PACK_AB R126, RZ, R126 ;  /* 0x0000007eff7e723e */ /* 0x000fe200000000ff */
[-C--:B------:R-:W-:Y:S01]  /*9680*/  FMUL R134, R134, R0.reuse ;  /* 0x0000000086867220 */ /* 0x080fe20000400000 */
[----:B------:R-:W-:Y:S01]  /*9690*/  ISETP.GT.AND P3, PT, R7, 0x10, PT ;  /* 0x000000100700780c */ /* 0x000fe20003f64270 */
[----:B------:R-:W-:Y:S01]  /*96a0*/  @P1 STG.E.U16 desc[UR12][R2.64+0x10], R124 ;  /* 0x0000107c02001986 */ /* 0x000fe2000c10150c */
[----:B------:R-:W-:Y:S01]  /*96b0*/  ISETP.GT.AND P1, PT, R5, 0x8, P5 ;  /* 0x000000080500780c */ /* 0x000fe20002f24270 */
[----:B------:R-:W-:Y:S01]  /*96c0*/  FMUL R135, R135, R0 ;  /* 0x0000000087877220 */ /* 0x000fe20000400000 */
[----:B------:R-:W-:Y:S01]  /*96d0*/  F2FP.F16.F32.PACK_AB R127, RZ, R127 ;  /* 0x0000007fff7f723e */ /* 0x000fe200000000ff */
[----:B------:R-:W-:Y:S01]  /*96e0*/  @P2 STG.E.U16 desc[UR12][R2.64+0x12], R125 ;  /* 0x0000127d02002986 */ /* 0x000fe2000c10150c */
[----:B------:R-:W-:Y:S01]  /*96f0*/  F2FP.F16.F32.PACK_AB R128, RZ, R128 ;  /* 0x00000080ff80723e */ /* 0x000fe200000000ff */
[-C--:B------:R-:W-:Y:S01]  /*9700*/  FMUL R136, R136, R0.reuse ;  /* 0x0000000088887220 */ /* 0x080fe20000400000 */
[----:B------:R-:W-:Y:S01]  /*9710*/  ISETP.GT.AND P2, PT, R7, 0x11, PT ;  /* 0x000000110700780c */ /* 0x000fe20003f44270 */
[----:B------:R-:W-:Y:S01]  /*9720*/  @P0 STG.E.U16 desc[UR12][R8.64+0x10], R126 ;  /* 0x0000107e08000986 */ /* 0x000fe2000c10150c */
[----:B------:R-:W-:Y:S01]  /*9730*/  ISETP.GT.AND P0, PT, R5, RZ, P3 ;  /* 0x000000ff0500720c */ /* 0x000fe20001f04270 */
[-C--:B------:R-:W-:Y:S01]  /*9740*/  FMUL R137, R137, R0.reuse ;  /* 0x0000000089897220 */ /* 0x080fe20000400000 */
[----:B------:R-:W-:Y:S01]  /*9750*/  F2FP.F16.F32.PACK_AB R129, RZ, R129 ;  /* 0x00000081ff81723e */ /* 0x000fe200000000ff */
[----:B------:R-:W-:Y:S01]  /*9760*/  FMUL R138, R138, R0 ;  /* 0x000000008a8a7220 */ /* 0x000fe20000400000 */
[----:B------:R-:W-:Y:S01]  /*9770*/  F2FP.F16.F32.PACK_AB R130, RZ, R130 ;  /* 0x00000082ff82723e */ /* 0x000fe200000000ff */
[----:B------:R-:W-:Y:S01]  /*9780*/  @P1 STG.E.U16 desc[UR12][R8.64+0x12], R127 ;  /* 0x0000127f08001986 */ /* 0x000fe2000c10150c */
[----:B------:R-:W-:Y:S01]  /*9790*/  F2FP.F16.F32.PACK_AB R131, RZ, R131 ;  /* 0x00000083ff83723e */ /* 0x000fe200000000ff */
[-C--:B------:R-:W-:Y:S01]  /*97a0*/  FMUL R139, R139, R0.reuse ;  /* 0x000000008b8b7220 */ /* 0x080fe20000400000 */
[----:B------:R-:W-:Y:S01]  /*97b0*/  SHF.L.U64.HI R15, R14, 0x7, R15 ;  /* 0x000000070e0f7819 */ /* 0x000fe2000001020f */
[-C--:B------:R-:W-:Y:S01]  /*97c0*/  FMUL R140, R140, R0.reuse ;  /* 0x000000008c8c7220 */ /* 0x080fe20000400000 */
[----:B------:R-:W-:Y:S01]  /*97d0*/  LOP3.LUT R17, R13, 0x2, RZ, 0xfc, !PT ;  /* 0x000000020d117812 */ /* 0x000fe200078efcff */
[----:B------:R-:W-:Y:S01]  /*97e0*/  FMUL R141, R141, R0 ;  /* 0x000000008d8d7220 */ /* 0x000fe20000400000 */
[----:B------:R-:W-:Y:S01]  /*97f0*/  F2FP.F16.F32.PACK_AB R132, RZ, R132 ;  /* 0x00000084ff84723e */ /* 0x000fe200000000ff */
[----:B------:R2:W-:Y:S01]  /*9800*/  @P0 STG.E.U16 desc[UR12][R2.64+0x20], R128 ;  /* 0x0000208002000986 */ /* 0x0005e2000c10150c */
[----:B------:R-:W-:Y:S01]  /*9810*/  ISETP.GT.AND P0, PT, R5, RZ, P2 ;  /* 0x000000ff0500720c */ /* 0x000fe20001704270 */
[-C--:B------:R-:W-:Y:S01]  /*9820*/  FMUL R142, R142, R0.reuse ;  /* 0x000000008e8e7220 */ /* 0x080fe20000400000 */
[----:B------:R-:W-:Y:S01]  /*9830*/  ISETP.GT.AND P1, PT, R7, 0x19, PT ;  /* 0x000000190700780c */ /* 0x000fe20003f24270 */
[-C--:B------:R-:W-:Y:S01]  /*9840*/  FMUL R143, R143, R0.reuse ;  /* 0x000000008f8f7220 */ /* 0x080fe20000400000 */
[----:B------:R-:W-:Y:S01]  /*9850*/  F2FP.F16.F32.PACK_AB R133, RZ, R133 ;  /* 0x00000085ff85723e */ /* 0x000fe200000000ff */
[----:B------:R-:W-:Y:S01]  /*9860*/  FMUL R144, R144, R0 ;  /* 0x0000000090907220 */ /* 0x000fe20000400000 */
[----:B------:R-:W-:Y:S01]  /*9870*/  F2FP.F16.F32.PACK_AB R134, RZ, R134 ;  /* 0x00000086ff86723e */ /* 0x000fe200000000ff */
[-C--:B------:R-:W-:Y:S01]  /*9880*/  FMUL R145, R145, R0.reuse ;  /* 0x0000000091917220 */ /* 0x080fe20000400000 */
[----:B------:R-:W-:Y:S01]  /*9890*/  F2FP.F16.F32.PACK_AB R135, RZ, R135 ;  /* 0x00000087ff87723e */ /* 0x000fe200000000ff */
[----:B------:R-:W-:Y:S01]  /*98a0*/  FMUL R146, R146, R0 ;  /* 0x0000000092927220 */ /* 0x000fe20000400000 */
[----:B------:R-:W-:Y:S01]  /*98b0*/  F2FP.F16.F32.PACK_AB R136, RZ, R136 ;  /* 0x00000088ff88723e */ /* 0x000fe200000000ff */
[-C--:B------:R-:W-:Y:S01]  /*98c0*/  FMUL R147, R147, R0.reuse ;  /* 0x0000000093937220 */ /* 0x080fe20000400000 */
[----:B------:R-:W-:Y:S01]  /*98d0*/  F2FP.F16.F32.PACK_AB R137, RZ, R137 ;  /* 0x00000089ff89723e */ /* 0x000fe200000000ff */
[----:B------:R3:W-:Y:S01]  /*98e0*/  @P0 STG.E.U16 desc[UR12][R2.64+0x22], R129 ;  /* 0x0000228102000986 */ /* 0x0007e2000c10150c */
[----:B------:R-:W-:Y:S01]  /*98f0*/  ISETP.GT.AND P0, PT, R5, 0x8, P3 ;  /* 0x000000080500780c */ /* 0x000fe20001f04270 */
[----:B------:R-:W-:Y:S01]  /*9900*/  FMUL R148, R148, R0 ;  /* 0x0000000094947220 */ /* 0x000fe20000400000 */
[----:B------:R-:W-:Y:S01]  /*9910*/  F2FP.F16.F32.PACK_AB R138, RZ, R138 ;  /* 0x0000008aff8a723e */ /* 0x000fe200000000ff */
[-C--:B------:R-:W-:Y:S01]  /*9920*/  FMUL R149, R149, R0.reuse ;  /* 0x0000000095957220 */ /* 0x080fe20000400000 */
[----:B------:R-:W-:Y:S01]  /*9930*/  F2FP.F16.F32.PACK_AB R139, RZ, R139 ;  /* 0x0000008bff8b723e */ /* 0x000fe200000000ff */
[----:B------:R-:W-:Y:S01]  /*9940*/  FMUL R150, R150, R0 ;  /* 0x0000000096967220 */ /* 0x000fe20000400000 */
[----:B------:R-:W-:Y:S01]  /*9950*/  F2FP.F16.F32.PACK_AB R140, RZ, R140 ;  /* 0x0000008cff8c723e */ /* 0x000fe200000000ff */
[-C--:B------:R-:W-:Y:S01]  /*9960*/  FMUL R151, R151, R0.reuse ;  /* 0x0000000097977220 */ /* 0x080fe20000400000 */
[----:B------:R-:W-:Y:S01]  /*9970*/  ISETP.GT.AND P5, PT, R7, 0x29, PT ;  /* 0x000000290700780c */ /* 0x000fe20003fa4270 */
[-C--:B------:R-:W-:Y:S01]  /*9980*/  FMUL R88, R88, R0.reuse ;  /* 0x0000000058587220 */ /* 0x080fe20000400000 */
[----:B------:R-:W-:Y:S01]  /*9990*/  F2FP.F16.F32.PACK_AB R141, RZ, R141 ;  /* 0x0000008dff8d723e */ /* 0x000fe200000000ff */
[----:B------:R-:W-:Y:S01]  /*99a0*/  FMUL R89, R89, R0 ;  /* 0x0000000059597220 */ /* 0x000fe20000400000 */
[----:B------:R-:W-:Y:S01]  /*99b0*/  F2FP.F16.F32.PACK_AB R142, RZ, R142 ;  /* 0x0000008eff8e723e */ /* 0x000fe200000000ff */
[----:B------:R-:W-:Y:S01]  /*99c0*/  @P0 STG.E.U16 desc[UR12][R8.64+0x20], R130 ;  /* 0x0000208208000986 */ /* 0x000fe2000c10150c */
[----:B------:R-:W-:Y:S01]  /*99d0*/  ISETP.GT.AND P0, PT, R5, 0x8, P2 ;  /* 0x000000080500780c */ /* 0x000fe20001704270 */
[-C--:B------:R-:W-:Y:S01]  /*99e0*/  FMUL R90, R90, R0.reuse ;  /* 0x000000005a5a7220 */ /* 0x080fe20000400000 */
[----:B------:R-:W-:Y:S01]  /*99f0*/  ISETP.GT.AND P2, PT, R7, 0x18, PT ;  /* 0x000000180700780c */ /* 0x000fe20003f44270 */
[-C--:B------:R-:W-:Y:S01]  /*9a00*/  FMUL R91, R91, R0.reuse ;  /* 0x000000005b5b7220 */ /* 0x080fe20000400000 */
[----:B------:R-:W-:Y:S01]  /*9a10*/  F2FP.F16.F32.PACK_AB R143, RZ, R143 ;  /* 0x0000008fff8f723e */ /* 0x000fe200000000ff */
[-C--:B------:R-:W-:Y:S01]  /*9a20*/  FMUL R92, R92, R0.reuse ;  /* 0x000000005c5c7220 */ /* 0x080fe20000400000 */
[----:B------:R-:W-:Y:S01]  /*9a30*/  ISETP.GT.AND P3, PT, R7, 0x30, PT ;  /* 0x000000300700780c */ /* 0x000fe20003f64270 */
[----:B------:R-:W-:Y:S01]  /*9a40*/  FMUL R93, R93, R0 ;  /* 0x000000005d5d7220 */ /* 0x000fe20000400000 */
[----:B------:R-:W-:Y:S01]  /*9a50*/  F2FP.F16.F32.PACK_AB R144, RZ, R144 ;  /* 0x00000090ff90723e */ /* 0x000fe200000000ff */
[-C--:B------:R-:W-:Y:S01]  /*9a60*/  FMUL R94, R94, R0.reuse ;  /* 0x000000005e5e7220 */ /* 0x080fe20000400000 */
[----:B------:R-:W-:Y:S01]  /*9a70*/  F2FP.F16.F32.PACK_AB R145, RZ, R145 ;  /* 0x00000091ff91723e */ /* 0x000fe200000000ff */
[----:B------:R-:W-:Y:S01]  /*9a80*/  FMUL R95, R95, R0 ;  /* 0x000000005f5f7220 */ /* 0x000fe20000400000 */
[----:B------:R-:W-:Y:S01]  /*9a90*/  F2FP.F16.F32.PACK_AB R146, RZ, R146 ;  /* 0x00000092ff92723e */ /* 0x000fe200000000ff */
[----:B------:R-:W-:Y:S01]  /*9aa0*/  @P0 STG.E.U16 desc[UR12][R8.64+0x22], R131 ;  /* 0x0000228308000986 */ /* 0x000fe2000c10150c */
[----:B------:R-:W-:Y:S01]  /*9ab0*/  IADD3 R10, P0, R13, R2, RZ ;  /* 0x000000020d0a7210 */ /* 0x000fe20007f1e0ff */
[-C--:B------:R-:W-:Y:S01]  /*9ac0*/  FMUL R96, R96, R0.reuse ;  /* 0x0000000060607220 */ /* 0x080fe20000400000 */
[----:B------:R-:W-:Y:S01]  /*9ad0*/  F2FP.F16.F32.PACK_AB R147, RZ, R147 ;  /* 0x00000093ff93723e */ /* 0x000fe200000000ff */
[----:B------:R-:W-:Y:S01]  /*9ae0*/  FMUL R97, R97, R0 ;  /* 0x0000000061617220 */ /* 0x000fe20000400000 */
[----:B------:R-:W-:Y:S01]  /*9af0*/  F2FP.F16.F32.PACK_AB R148, RZ, R148 ;  /* 0x00000094ff94723e */ /* 0x000fe200000000ff */
[--C-:B------:R-:W-:Y:S01]  /*9b00*/  IMAD.X R11, R15, 0x1, R3.reuse, P0 ;  /* 0x000000010f0b7824 */ /* 0x100fe200000e0603 */
[----:B0-----:R-:W-:Y:S01]  /*9b10*/  IADD3 R120, P0, R17, R2, RZ ;  /* 0x0000000211787210 */ /* 0x001fe20007f1e0ff */
[-C--:B------:R-:W-:Y:S01]  /*9b20*/  FMUL R98, R98, R0.reuse ;  /* 0x0000000062627220 */ /* 0x080fe20000400000 */
[----:B------:R-:W-:Y:S01]  /*9b30*/  F2FP.F16.F32.PACK_AB R149, RZ, R149 ;  /* 0x00000095ff95723e */ /* 0x000fe200000000ff */
[----:B------:R-:W-:Y:S01]  /*9b40*/  FMUL R99, R99, R0 ;  /* 0x0000000063637220 */ /* 0x000fe20000400000 */
[----:B------:R-:W-:Y:S01]  /*9b50*/  F2FP.F16.F32.PACK_AB R150, RZ, R150 ;  /* 0x00000096ff96723e */ /* 0x000fe200000000ff */
[----:B-1----:R-:W-:Y:S01]  /*9b60*/  IMAD.X R121, R15, 0x1, R3, P0 ;  /* 0x000000010f797824 */ /* 0x002fe200000e0603 */
[----:B------:R-:W-:Y:S01]  /*9b70*/  ISETP.GT.AND P0, PT, R5, RZ, P2 ;  /* 0x000000ff0500720c */ /* 0x000fe20001704270 */
[-C--:B------:R-:W-:Y:S01]  /*9b80*/  FMUL R100, R100, R0.reuse ;  /* 0x0000000064647220 */ /* 0x080fe20000400000 */
[----:B------:R-:W-:Y:S01]  /*9b90*/  F2FP.F16.F32.PACK_AB R151, RZ, R151 ;  /* 0x00000097ff97723e */ /* 0x000fe200000000ff */
[-C--:B------:R-:W-:Y:S01]  /*9ba0*/  FMUL R101, R101, R0.reuse ;  /* 0x0000000065657220 */ /* 0x080fe20000400000 */
[----:B------:R-:W-:Y:S01]  /*9bb0*/  LOP3.LUT R21, R13, 0x10, RZ, 0xfc, !PT ;  /* 0x000000100d157812 */ /* 0x000fe200078efcff */
[----:B------:R-:W-:Y:S01]  /*9bc0*/  FMUL R102, R102, R0 ;  /* 0x0000000066667220 */ /* 0x000fe20000400000 */
[----:B------:R-:W-:Y:S01]  /*9bd0*/  F2FP.F16.F32.PACK_AB R88, RZ, R88 ;  /* 0x00000058ff58723e */ /* 0x000fe200000000ff */
[-C--:B------:R-:W-:Y:S01]  /*9be0*/  FMUL R103, R103, R0.reuse ;  /* 0x0000000067677220 */ /* 0x080fe20000400000 */
[----:B------:R-:W-:Y:S01]  /*9bf0*/  LOP3.LUT R23, R13, 0x12, RZ, 0xfc, !PT ;  /* 0x000000120d177812 */ /* 0x000fe200078efcff */
[-C--:B------:R-:W-:Y:S01]  /*9c00*/  FMUL R104, R104, R0.reuse ;  /* 0x0000000068687220 */ /* 0x080fe20000400000 */
[----:B------:R-:W-:Y:S01]  /*9c10*/  F2FP.F16.F32.PACK_AB R89, RZ, R89 ;  /* 0x00000059ff59723e */ /* 0x000fe200000000ff */
[----:B------:R-:W-:Y:S01]  /*9c20*/  FMUL R105, R105, R0 ;  /* 0x0000000069697220 */ /* 0x000fe20000400000 */
[----:B------:R-:W-:Y:S01]  /*9c30*/  F2FP.F16.F32.PACK_AB R90, RZ, R90 ;  /* 0x0000005aff5a723e */ /* 0x000fe200000000ff */
[----:B------:R-:W-:Y:S01]  /*9c40*/  @P0 STG.E.U16 desc[UR12][R2.64+0x30], R132 ;  /* 0x0000308402000986 */ /* 0x000fe2000c10150c */
[----:B------:R-:W-:Y:S01]  /*9c50*/  ISETP.GT.AND P0, PT, R5, RZ, P1 ;  /* 0x000000ff0500720c */ /* 0x000fe20000f04270 */
[-C--:B------:R-:W-:Y:S01]  /*9c60*/  FMUL R106, R106, R0.reuse ;  /* 0x000000006a6a7220 */ /* 0x080fe20000400000 */
[----:B------:R-:W-:Y:S01]  /*9c70*/  F2FP.F16.F32.PACK_AB R91, RZ, R91 ;  /* 0x0000005bff5b723e */ /* 0x000fe200000000ff */
[----:B------:R-:W-:Y:S01]  /*9c80*/  FMUL R107, R107, R0 ;  /* 0x000000006b6b7220 */ /* 0x000fe20000400000 */
[----:B------:R-:W-:Y:S01]  /*9c90*/  F2FP.F16.F32.PACK_AB R92, RZ, R92 ;  /* 0x0000005cff5c723e */ /* 0x000fe200000000ff */
[-C--:B------:R-:W-:Y:S01]  /*9ca0*/  FMUL R108, R108, R0.reuse ;  /* 0x000000006c6c7220 */ /* 0x080fe20000400000 */
[----:B------:R-:W-:Y:S01]  /*9cb0*/  PRMT R4, R91, 0x7610, R4 ;  /* 0x000076105b047816 */ /* 0x000fe20000000004 */
[-C--:B------:R-:W-:Y:S01]  /*9cc0*/  FMUL R109, R109, R0.reuse ;  /* 0x000000006d6d7220 */ /* 0x080fe20000400000 */
[----:B------:R-:W-:Y:S01]  /*9cd0*/  LOP3.LUT R91, R13, 0x22, RZ, 0xfc, !PT ;  /* 0x000000220d5b7812 */ /* 0x000fe200078efcff */
        /* <DEDUP_REMOVED lines=18> */
[----:B------:R-:W-:Y:S01]  /*9e00*/  @P0 STG.E.U16 desc[UR12][R8.64+0x30], R134 ;  /* 0x0000308608000986 */ /* 0x000fe2000c10150c */
[----:B------:R-:W-:Y:S01]  /*9e10*/  ISETP.GT.AND P0, PT, R5, 0x8, P1 ;  /* 0x000000080500780c */ /* 0x000fe20000f04270 */
        /* <DEDUP_REMOVED lines=125> */
[----:B------:R-:W-:Y:S01]  /*a5f0*/  ISETP.GT.AND P0, PT, R5, RZ, P3 ;  /* 0x000000ff0500720c */ /* 0x000fe20001f04270 */
        /* <DEDUP_REMOVED lines=24> */
[----:B------:R-:W-:Y:S01]  /*a780*/  FMUL R0, R55, R0 ;  /* 0x0000000037007220 */ /* 0x000fe20000400000 */
[----:B------:R-:W-:Y:S01]  /*a790*/  F2FP.F16.F32.PACK_AB R33, RZ, R33 ;  /* 0x00000021ff21723e */ /* 0x000fe200000000ff */
[----:B------:R-:W-:Y:S01]  /*a7a0*/  @P0 STG.E.U16 desc[UR12][R2.64+0x62], R145 ;  /* 0x0000629102000986 */ /* 0x000fe2000c10150c */
[----:B------:R-:W-:-:S02]  /*a7b0*/  ISETP.GT.AND P0, PT, R5, 0x8, P3 ;  /* 0x000000080500780c */ /* 0x000fc40001f04270 */
[----:B------:R-:W-:Y:S02]  /*a7c0*/  F2FP.F16.F32.PACK_AB R34, RZ, R34 ;  /* 0x00000022ff22723e */ /* 0x000fe400000000ff */
[----:B------:R-:W-:Y:S02]  /*a7d0*/  F2FP.F16.F32.PACK_AB R35, RZ, R35 ;  /* 0x00000023ff23723e */ /* 0x000fe400000000ff */
[----:B------:R-:W-:Y:S02]  /*a7e0*/  F2FP.F16.F32.PACK_AB R36, RZ, R36 ;  /* 0x00000024ff24723e */ /* 0x000fe400000000ff */
[----:B------:R-:W-:Y:S02]  /*a7f0*/  F2FP.F16.F32.PACK_AB R37, RZ, R37 ;  /* 0x00000025ff25723e */ /* 0x000fe400000000ff */
[----:B------:R-:W-:Y:S02]  /*a800*/  F2FP.F16.F32.PACK_AB R38, RZ, R38 ;  /* 0x00000026ff26723e */ /* 0x000fe400000000ff */
        /* <DEDUP_REMOVED lines=10> */
[----:B------:R-:W-:-:S02]  /*a8b0*/  ISETP.GT.AND P0, PT, R5, RZ, P2 ;  /* 0x000000ff0500720c */ /* 0x000fc40001704270 */
[----:B------:R-:W-:Y:S02]  /*a8c0*/  F2FP.F16.F32.PACK_AB R46, RZ, R46 ;  /* 0x0000002eff2e723e */ /* 0x000fe400000000ff */
[----:B------:R-:W-:Y:S02]  /*a8d0*/  F2FP.F16.F32.PACK_AB R47, RZ, R47 ;  /* 0x0000002fff2f723e */ /* 0x000fe400000000ff */
[----:B------:R-:W-:Y:S02]  /*a8e0*/  F2FP.F16.F32.PACK_AB R48, RZ, R48 ;  /* 0x00000030ff30723e */ /* 0x000fe400000000ff */
[----:B------:R-:W-:Y:S02]  /*a8f0*/  F2FP.F16.F32.PACK_AB R49, RZ, R49 ;  /* 0x00000031ff31723e */ /* 0x000fe400000000ff */
[----:B------:R-:W-:Y:S02]  /*a900*/  F2FP.F16.F32.PACK_AB R50, RZ, R50 ;  /* 0x00000032ff32723e */ /* 0x000fe400000000ff */
[----:B------:R-:W-:Y:S01]  /*a910*/  F2FP.F16.F32.PACK_AB R51, RZ, R51 ;  /* 0x00000033ff33723e */ /* 0x000fe200000000ff */
[----:B------:R-:W-:Y:S01]  /*a920*/  @P0 STG.E.U16 desc[UR12][R2.64+0x70], R148 ;  /* 0x0000709402000986 */ /* 0x000fe2000c10150c */
[----:B------:R-:W-:-:S02]  /*a930*/  ISETP.GT.AND P0, PT, R7, 0x39, PT ;  /* 0x000000390700780c */ /* 0x000fc40003f04270 */
[----:B------:R-:W-:Y:S02]  /*a940*/  F2FP.F16.F32.PACK_AB R52, RZ, R52 ;  /* 0x00000034ff34723e */ /* 0x000fe400000000ff */
[----:B------:R-:W-:Y:S02]  /*a950*/  ISETP.GT.AND P6, PT, R5, RZ, P0 ;  /* 0x000000ff0500720c */ /* 0x000fe400007c4270 */
[----:B------:R-:W-:Y:S02]  /*a960*/  F2FP.F16.F32.PACK_AB R53, RZ, R53 ;  /* 0x00000035ff35723e */ /* 0x000fe400000000ff */
[----:B------:R-:W-:-:S09]  /*a970*/  F2FP.F16.F32.PACK_AB R54, RZ, R54 ;  /* 0x00000036ff36723e */ /* 0x000fd200000000ff */
[----:B------:R-:W-:Y:S01]  /*a980*/  @P6 STG.E.U16 desc[UR12][R2.64+0x72], R149 ;  /* 0x0000729502006986 */ /* 0x000fe2000c10150c */
[----:B------:R-:W-:-:S13]  /*a990*/  ISETP.GT.AND P6, PT, R5, 0x8, P2 ;  /* 0x000000080500780c */ /* 0x000fda00017c4270 */
[----:B------:R-:W-:Y:S01]  /*a9a0*/  @P6 STG.E.U16 desc[UR12][R8.64+0x70], R150 ;  /* 0x0000709608006986 */ /* 0x000fe2000c10150c */
[----:B------:R-:W-:-:S13]  /*a9b0*/  ISETP.GT.AND P6, PT, R5, 0x8, P0 ;  /* 0x000000080500780c */ /* 0x000fda00007c4270 */
[----:B------:R-:W-:Y:S01]  /*a9c0*/  @P6 STG.E.U16 desc[UR12][R8.64+0x72], R151 ;  /* 0x0000729708006986 */ /* 0x000fe2000c10150c */
[----:B--2---:R-:W-:-:S05]  /*a9d0*/  IADD3 R128, P6, R21, R2, RZ ;  /* 0x0000000215807210 */ /* 0x004fca0007fde0ff */
[----:B---3--:R-:W-:Y:S01]  /*a9e0*/  IMAD.X R129, R15, 0x1, R3, P6 ;  /* 0x000000010f817824 */ /* 0x008fe200030e0603 */
[----:B------:R-:W-:-:S13]  /*a9f0*/  ISETP.GT.AND P6, PT, R5, 0x40, P4 ;  /* 0x000000400500780c */ /* 0x000fda00027c4270 */
[----:B------:R-:W-:Y:S01]  /*aa00*/  @P6 STG.E.U16 desc[UR12][R10.64], R88 ;  /* 0x000000580a006986 */ /* 0x000fe2000c10150c */
[----:B------:R-:W-:-:S05]  /*aa10*/  IADD3 R122, P6, R23, R2, RZ ;  /* 0x00000002177a7210 */ /* 0x000fca0007fde0ff */
[----:B------:R-:W-:Y:S01]  /*aa20*/  IMAD.X R123, R15, 0x1, R3, P6 ;  /* 0x000000010f7b7824 */ /* 0x000fe200030e0603 */
[----:B------:R-:W-:-:S04]  /*aa30*/  ISETP.GT.AND P6, PT, R7, 0x1, PT ;  /* 0x000000010700780c */ /* 0x000fc80003fc4270 */
[----:B------:R-:W-:-:S13]  /*aa40*/  ISETP.GT.AND P6, PT, R5, 0x40, P6 ;  /* 0x000000400500780c */ /* 0x000fda00037c4270 */
[----:B------:R0:W-:Y:S01]  /*aa50*/  @P6 STG.E.U16 desc[UR12][R120.64], R89 ;  /* 0x0000005978006986 */ /* 0x0001e2000c10150c */
[----:B------:R-:W-:-:S05]  /*aa60*/  IADD3 R18, P6, R13, R8, RZ ;  /* 0x000000080d127210 */ /* 0x000fca0007fde0ff */
[----:B------:R-:W-:Y:S01]  /*aa70*/  IMAD.X R19, R15, 0x1, R9, P6 ;  /* 0x000000010f137824 */ /* 0x000fe200030e0609 */
[----:B------:R-:W-:Y:S02]  /*aa80*/  ISETP.GT.AND P6, PT, R5, 0x48, P4 ;  /* 0x000000480500780c */ /* 0x000fe400027c4270 */
[----:B0-----:R-:W-:-:S11]  /*aa90*/  LOP3.LUT R89, R13, 0x20, RZ, 0xfc, !PT ;  /* 0x000000200d597812 */ /* 0x001fd600078efcff */
        /* <DEDUP_REMOVED lines=8> */
[----:B------:R-:W-:-:S04]  /*ab20*/  ISETP.GT.AND P6, PT, R7, 0x8, PT ;  /* 0x000000080700780c */ /* 0x000fc80003fc4270 */
[----:B------:R-:W-:Y:S02]  /*ab30*/  ISETP.GT.AND P6, PT, R5, 0x40, P6 ;  /* 0x000000400500780c */ /* 0x000fe400037c4270 */
[----:B0-----:R-:W-:Y:S02]  /*ab40*/  PRMT R4, R95, 0x7610, R4 ;  /* 0x000076105f047816 */ /* 0x001fe40000000004 */
[----:B------:R-:W-:-:S09]  /*ab50*/  LOP3.LUT R95, R13, 0x32, RZ, 0xfc, !PT ;  /* 0x000000320d5f7812 */ /* 0x000fd200078efcff */
        /* <DEDUP_REMOVED lines=105> */
[----:B------:R-:W-:-:S13]  /*b1f0*/  ISETP.GT.AND P6, PT, R5, 0x48, P5 ;  /* 0x000000480500780c */ /* 0x000fda0002fc4270 */
[----:B------:R0:W-:Y:S01]  /*b200*/  @P6 STG.E.U16 desc[UR12][R126.64], R4 ;  /* 0x000000047e006986 */ /* 0x0001e2000c10150c */
[----:B------:R-:W-:-:S05]  /*b210*/  IADD3 R122, P6, R109, R2, RZ ;  /* 0x000000026d7a7210 */ /* 0x000fca0007fde0ff */
[----:B------:R-:W-:Y:S01]  /*b220*/  IMAD.X R123, R15, 0x1, R3, P6 ;  /* 0x000000010f7b7824 */ /* 0x000fe200030e0603 */
[----:B------:R-:W-:Y:S02]  /*b230*/  ISETP.GT.AND P6, PT, R5, 0x40, P3 ;  /* 0x000000400500780c */ /* 0x000fe40001fc4270 */
[----:B0-----:R-:W-:-:S11]  /*b240*/  PRMT R4, R114, 0x7610, R4 ;  /* 0x0000761072047816 */ /* 0x001fd60000000004 */
[----:B------:R0:W-:Y:S01]  /*b250*/  @P6 STG.E.U16 desc[UR12][R124.64], R112 ;  /* 0x000000707c006986 */ /* 0x0001e2000c10150c */
[----:B------:R-:W-:-:S05]  /*b260*/  IADD3 R128, P6, R111, R2, RZ ;  /* 0x000000026f807210 */ /* 0x000fca0007fde0ff */
[----:B------:R-:W-:Y:S01]  /*b270*/  IMAD.X R129, R15, 0x1, R3, P6 ;  /* 0x000000010f817824 */ /* 0x000fe200030e0603 */
[----:B------:R-:W-:-:S13]  /*b280*/  ISETP.GT.AND P6, PT, R5, 0x40, P1 ;  /* 0x000000400500780c */ /* 0x000fda0000fc4270 */
[----:B------:R1:W-:Y:S01]  /*b290*/  @P6 STG.E.U16 desc[UR12][R120.64], R113 ;  /* 0x0000007178006986 */ /* 0x0003e2000c10150c */
[----:B------:R-:W-:-:S05]  /*b2a0*/  IADD3 R2, P6, R105, R8, RZ ;  /* 0x0000000869027210 */ /* 0x000fca0007fde0ff */
[----:B------:R-:W-:Y:S01]  /*b2b0*/  IMAD.X R3, R15, 0x1, R9, P6 ;  /* 0x000000010f037824 */ /* 0x000fe200030e0609 */
[----:B------:R-:W-:-:S13]  /*b2c0*/  ISETP.GT.AND P6, PT, R5, 0x48, P3 ;  /* 0x000000480500780c */ /* 0x000fda0001fc4270 */
[----:B------:R-:W-:Y:S01]  /*b2d0*/  @P6 STG.E.U16 desc[UR12][R2.64], R4 ;  /* 0x0000000402006986 */ /* 0x000fe2000c10150c */
[----:B0-----:R-:W-:-:S05]  /*b2e0*/  IADD3 R112, P6, R107, R8, RZ ;  /* 0x000000086b707210 */ /* 0x001fca0007fde0ff */
[----:B-1----:R-:W-:Y:S01]  /*b2f0*/  IMAD.X R113, R15, 0x1, R9, P6 ;  /* 0x000000010f717824 */ /* 0x002fe200030e0609 */
[----:B------:R-:W-:-:S13]  /*b300*/  ISETP.GT.AND P6, PT, R5, 0x48, P1 ;  /* 0x000000480500780c */ /* 0x000fda0000fc4270 */
[----:B------:R0:W-:Y:S01]  /*b310*/  @P6 STG.E.U16 desc[UR12][R112.64], R115 ;  /* 0x0000007370006986 */ /* 0x0001e2000c10150c */
[----:B------:R-:W-:-:S05]  /*b320*/  IADD3 R114, P6, R109, R8, RZ ;  /* 0x000000086d727210 */ /* 0x000fca0007fde0ff */
[----:B0-----:R-:W-:Y:S01]  /*b330*/  IMAD.X R115, R15, 0x1, R9, P6 ;  /* 0x000000010f737824 */ /* 0x001fe200030e0609 */
[----:B------:R-:W-:-:S13]  /*b340*/  ISETP.GT.AND P6, PT, R5, 0x40, P2 ;  /* 0x000000400500780c */ /* 0x000fda00017c4270 */
        /* <DEDUP_REMOVED lines=13> */
[----:B0-----:R-:W-:-:S05]  /*b420*/  IADD3 R116, P6, R21, R10, RZ ;  /* 0x0000000a15747210 */ /* 0x001fca0007fde0ff */
[----:B-1----:R-:W-:Y:S01]  /*b430*/  IMAD.X R117, R15, 0x1, R11, P6 ;  /* 0x000000010f757824 */ /* 0x002fe200030e060b */
[----:B------:R-:W-:-:S13]  /*b440*/  ISETP.GT.AND P6, PT, R5, 0x80, P4 ;  /* 0x000000800500780c */ /* 0x000fda00027c4270 */
[----:B------:R0:W-:Y:S01]  /*b450*/  @P6 STG.E.U16 desc[UR12][R2.64], R56 ;  /* 0x0000003802006986 */ /* 0x0001e2000c10150c */
[----:B--2---:R-:W-:-:S05]  /*b460*/  IADD3 R114, P6, R23, R10, RZ ;  /* 0x0000000a17727210 */ /* 0x004fca0007fde0ff */
[----:B------:R-:W-:Y:S01]  /*b470*/  IMAD.X R115, R15, 0x1, R11, P6 ;  /* 0x000000010f737824 */ /* 0x000fe200030e060b */
[----:B------:R-:W-:-:S04]  /*b480*/  ISETP.GT.AND P6, PT, R7, 0x1, PT ;  /* 0x000000010700780c */ /* 0x000fc80003fc4270 */
[----:B------:R-:W-:-:S13]  /*b490*/  ISETP.GT.AND P6, PT, R5, 0x80, P6 ;  /* 0x000000800500780c */ /* 0x000fda00037c4270 */
[----:B------:R1:W-:Y:S01]  /*b4a0*/  @P6 STG.E.U16 desc[UR12][R112.64], R57 ;  /* 0x0000003970006986 */ /* 0x0003e2000c10150c */
[----:B---3--:R-:W-:-:S05]  /*b4b0*/  IADD3 R8, P6, R13, R18, RZ ;  /* 0x000000120d087210 */ /* 0x008fca0007fde0ff */
[----:B------:R-:W-:Y:S01]  /*b4c0*/  IMAD.X R9, R15, 0x1, R19, P6 ;  /* 0x000000010f097824 */ /* 0x000fe200030e0613 */
[----:B------:R-:W-:-:S13]  /*b4d0*/  ISETP.GT.AND P6, PT, R5, 0x88, P4 ;  /* 0x000000880500780c */ /* 0x000fda00027c4270 */
[----:B------:R-:W-:Y:S01]  /*b4e0*/  @P6 STG.E.U16 desc[UR12][R8.64], R58 ;  /* 0x0000003a08006986 */ /* 0x000fe2000c10150c */
[----:B0-----:R-:W-:-:S05]  /*b4f0*/  IADD3 R56, P6, R17, R18, RZ ;  /* 0x0000001211387210 */ /* 0x001fca0007fde0ff */
[----:B-1----:R-:W-:Y:S01]  /*b500*/  IMAD.X R57, R15, 0x1, R19, P6 ;  /* 0x000000010f397824 */ /* 0x002fe200030e0613 */
[----:B------:R-:W-:-:S04]  /*b510*/  ISETP.GT.AND P6, PT, R7, 0x1, PT ;  /* 0x000000010700780c */ /* 0x000fc80003fc4270 */
[----:B------:R-:W-:-:S13]  /*b520*/  ISETP.GT.AND P6, PT, R5, 0x88, P6 ;  /* 0x000000880500780c */ /* 0x000fda00037c4270 */
[----:B------:R0:W-:Y:S01]  /*b530*/  @P6 STG.E.U16 desc[UR12][R56.64], R59 ;  /* 0x0000003b38006986 */ /* 0x0001e2000c10150c */
        /* <DEDUP_REMOVED lines=10> */
[----:B0-----:R-:W-:-:S05]  /*b5e0*/  IADD3 R56, P6, R21, R18, RZ ;  /* 0x0000001215387210 */ /* 0x001fca0007fde0ff */
        /* <DEDUP_REMOVED lines=9> */
[----:B-1----:R-:W-:-:S05]  /*b680*/  IADD3 R60, P6, R93, R10, RZ ;  /* 0x0000000a5d3c7210 */ /* 0x002fca0007fde0ff */
[----:B--2---:R-:W-:Y:S01]  /*b690*/  IMAD.X R61, R15, 0x1, R11, P6 ;  /* 0x000000010f3d7824 */ /* 0x004fe200030e060b */
[----:B------:R-:W-:-:S04]  /*b6a0*/  ISETP.GT.AND P6, PT, R7, 0x10, PT ;  /* 0x000000100700780c */ /* 0x000fc80003fc4270 */
[----:B------:R-:W-:-:S13]  /*b6b0*/  ISETP.GT.AND P6, PT, R5, 0x80, P6 ;  /* 0x000000800500780c */ /* 0x000fda00037c4270 */
[----:B------:R1:W-:Y:S01]  /*b6c0*/  @P6 STG.E.U16 desc[UR12][R112.64], R64 ;  /* 0x0000004070006986 */ /* 0x0003e2000c10150c */
[----:B0-----:R-:W-:-:S05]  /*b6d0*/  IADD3 R62, P6, R95, R10, RZ ;  /* 0x0000000a5f3e7210 */ /* 0x001fca0007fde0ff */
[----:B---3--:R-:W-:Y:S01]  /*b6e0*/  IMAD.X R63, R15, 0x1, R11, P6 ;  /* 0x000000010f3f7824 */ /* 0x008fe200030e060b */
        /* <DEDUP_REMOVED lines=14> */
[----:B0-----:R-:W-:Y:S01]  /*b7d0*/  IMAD.X R65, R15, 0x1, R11, P6 ;  /* 0x000000010f417824 */ /* 0x001fe200030e060b */
[----:B------:R-:W-:-:S04]  /*b7e0*/  ISETP.GT.AND P6, PT, R7, 0x18, PT ;  /* 0x000000180700780c */ /* 0x000fc80003fc4270 */
[----:B------:R-:W-:-:S13]  /*b7f0*/  ISETP.GT.AND P6, PT, R5, 0x80, P6 ;  /* 0x000000800500780c */ /* 0x000fda00037c4270 */
[----:B------:R0:W-:Y:S01]  /*b800*/  @P6 STG.E.U16 desc[UR12][R60.64], R68 ;  /* 0x000000443c006986 */ /* 0x0001e2000c10150c */
[----:B--2---:R-:W-:-:S05]  /*b810*/  IADD3 R66, P6, R99, R10, RZ ;  /* 0x0000000a63427210 */ /* 0x004fca0007fde0ff */
        /* <DEDUP_REMOVED lines=19> */
[----:B-1----:R-:W-:-:S05]  /*b950*/  IADD3 R62, P6, R103, R10, RZ ;  /* 0x0000000a673e7210 */ /* 0x002fca0007fde0ff */
[----:B------:R-:W-:Y:S01]  /*b960*/  IMAD.X R63, R15, 0x1, R11, P6 ;  /* 0x000000010f3f7824 */ /* 0x000fe200030e060b */
[----:B------:R-:W-:-:S04]  /*b970*/  ISETP.GT.AND P6, PT, R7, 0x21, PT ;  /* 0x000000210700780c */ /* 0x000fc80003fc4270 */
        /* <DEDUP_REMOVED lines=29> */
[----:B------:R3:W-:Y:S01]  /*bb50*/  @P6 STG.E.U16 desc[UR12][R58.64], R79 ;  /* 0x0000004f3a006986 */ /* 0x0007e2000c10150c */
[----:B0-----:R-:W-:-:S05]  /*bb60*/  IADD3 R60, P6, R109, R10, RZ ;  /* 0x0000000a6d3c7210 */ /* 0x001fca0007fde0ff */
[----:B------:R-:W-:Y:S01]  /*bb70*/  IMAD.X R61, R15, 0x1, R11, P6 ;  /* 0x000000010f3d7824 */ /* 0x000fe200030e060b */
[----:B------:R-:W-:-:S13]  /*bb80*/  ISETP.GT.AND P6, PT, R5, 0x80, P3 ;  /* 0x000000800500780c */ /* 0x000fda0001fc4270 */
[----:B------:R-:W-:Y:S01]  /*bb90*/  @P6 STG.E.U16 desc[UR12][R64.64], R80 ;  /* 0x0000005040006986 */ /* 0x000fe2000c10150c */
[----:B-1----:R-:W-:-:S05]  /*bba0*/  IADD3 R62, P6, R111, R10, RZ ;  /* 0x0000000a6f3e7210 */ /* 0x002fca0007fde0ff */
[----:B------:R-:W-:Y:S01]  /*bbb0*/  IMAD.X R63, R15, 0x1, R11, P6 ;  /* 0x000000010f3f7824 */ /* 0x000fe200030e060b */
[----:B------:R-:W-:-:S13]  /*bbc0*/  ISETP.GT.AND P6, PT, R5, 0x80, P1 ;  /* 0x000000800500780c */ /* 0x000fda0000fc4270 */
[----:B------:R-:W-:Y:S01]  /*bbd0*/  @P6 STG.E.U16 desc[UR12][R66.64], R81 ;  /* 0x0000005142006986 */ /* 0x000fe2000c10150c */
[----:B------:R-:W-:-:S05]  /*bbe0*/  IADD3 R10, P6, R105, R18, RZ ;  /* 0x00000012690a7210 */ /* 0x000fca0007fde0ff */
[----:B------:R-:W-:Y:S01]  /*bbf0*/  IMAD.X R11, R15, 0x1, R19, P6 ;  /* 0x000000010f0b7824 */ /* 0x000fe200030e0613 */
[----:B------:R-:W-:-:S13]  /*bc00*/  ISETP.GT.AND P6, PT, R5, 0x88, P3 ;  /* 0x000000880500780c */ /* 0x000fda0001fc4270 */
[----:B------:R0:W-:Y:S01]  /*bc10*/  @P6 STG.E.U16 desc[UR12][R10.64], R82 ;  /* 0x000000520a006986 */ /* 0x0001e2000c10150c */
[----:B--2---:R-:W-:-:S05]  /*bc20*/  IADD3 R56, P6, R107, R18, RZ ;  /* 0x000000126b387210 */ /* 0x004fca0007fde0ff */
[----:B------:R-:W-:Y:S01]  /*bc30*/  IMAD.X R57, R15, 0x1, R19, P6 ;  /* 0x000000010f397824 */ /* 0x000fe200030e0613 */
        /* <DEDUP_REMOVED lines=10> */
[----:B------:R-:W-:-:S05]  /*bce0*/  IADD3 R18, P6, R13, R2, RZ ;  /* 0x000000020d127210 */ /* 0x000fca0007fde0ff */
[----:B------:R-:W-:Y:S01]  /*bcf0*/  IMAD.X R19, R15, 0x1, R3, P6 ;  /* 0x000000010f137824 */ /* 0x000fe200030e0603 */
        /* <DEDUP_REMOVED lines=8> */
[C---:B------:R-:W-:Y:S02]  /*bd80*/  ISETP.GT.AND P6, PT, R5.reuse, 0xc0, P4 ;  /* 0x000000c00500780c */ /* 0x040fe400027c4270 */
[----:B------:R-:W-:-:S11]  /*bd90*/  ISETP.GT.AND P4, PT, R5, 0xc8, P4 ;  /* 0x000000c80500780c */ /* 0x000fd60002784270 */
[----:B------:R2:W-:Y:S01]  /*bda0*/  @P6 STG.E.U16 desc[UR12][R18.64], R24 ;  /* 0x0000001812006986 */ /* 0x0005e2000c10150c */
[----:B0-----:R-:W-:-:S05]  /*bdb0*/  IADD3 R58, P6, R23, R2, RZ ;  /* 0x00000002173a7210 */ /* 0x001fca0007fde0ff */
[----:B------:R-:W-:Y:S01]  /*bdc0*/  IMAD.X R59, R15, 0x1, R3, P6 ;  /* 0x000000010f3b7824 */ /* 0x000fe200030e0603 */
[----:B------:R-:W-:-:S04]  /*bdd0*/  ISETP.GT.AND P6, PT, R7, 0x1, PT ;  /* 0x000000010700780c */ /* 0x000fc80003fc4270 */
[----:B------:R-:W-:-:S13]  /*bde0*/  ISETP.GT.AND P6, PT, R5, 0xc0, P6 ;  /* 0x000000c00500780c */ /* 0x000fda00037c4270 */
[----:B------:R-:W-:Y:S01]  /*bdf0*/  @P6 STG.E.U16 desc[UR12][R56.64], R25 ;  /* 0x0000001938006986 */ /* 0x000fe2000c10150c */
[----:B-1----:R-:W-:-:S05]  /*be00*/  IADD3 R10, P6, R13, R8, RZ ;  /* 0x000000080d0a7210 */ /* 0x002fca0007fde0ff */
[----:B------:R-:W-:Y:S01]  /*be10*/  IMAD.X R11, R15, 0x1, R9, P6 ;  /* 0x000000010f0b7824 */ /* 0x000fe200030e0609 */
[----:B------:R-:W-:-:S04]  /*be20*/  ISETP.GT.AND P6, PT, R7, 0x1, PT ;  /* 0x000000010700780c */ /* 0x000fc80003fc4270 */
[----:B------:R0:W-:Y:S01]  /*be30*/  @P4 STG.E.U16 desc[UR12][R10.64], R26 ;  /* 0x0000001a0a004986 */ /* 0x0001e2000c10150c */
[----:B------:R-:W-:-:S05]  /*be40*/  IADD3 R12, P4, R17, R8, RZ ;  /* 0x00000008110c7210 */ /* 0x000fca0007f9e0ff */
[----:B------:R-:W-:Y:S01]  /*be50*/  IMAD.X R13, R15, 0x1, R9, P4 ;  /* 0x000000010f0d7824 */ /* 0x000fe200020e0609 */
[----:B------:R-:W-:Y:S02]  /*be60*/  ISETP.GT.AND P4, PT, R5, 0xc8, P6 ;  /* 0x000000c80500780c */ /* 0x000fe40003784270 */
[----:B------:R-:W-:-:S11]  /*be70*/  ISETP.GT.AND P6, PT, R7, 0x8, PT ;  /* 0x000000080700780c */ /* 0x000fd60003fc4270 */
[----:B------:R1:W-:Y:S01]  /*be80*/  @P4 STG.E.U16 desc[UR12][R12.64], R27 ;  /* 0x0000001b0c004986 */ /* 0x0003e2000c10150c */
[----:B------:R-:W-:-:S05]  /*be90*/  IADD3 R16, P4, R89, R2, RZ ;  /* 0x0000000259107210 */ /* 0x000fca0007f9e0ff */
[----:B------:R-:W-:Y:S01]  /*bea0*/  IMAD.X R17, R15, 0x1, R3, P4 ;  /* 0x000000010f117824 */ /* 0x000fe200020e0603 */
[----:B------:R-:W-:Y:S02]  /*beb0*/  ISETP.GT.AND P4, PT, R5, 0xc0, P6 ;  /* 0x000000c00500780c */ /* 0x000fe40003784270 */
[----:B------:R-:W-:-:S11]  /*bec0*/  ISETP.GT.AND P6, PT, R7, 0x9, PT ;  /* 0x000000090700780c */ /* 0x000fd60003fc4270 */
[----:B------:R-:W-:Y:S01]  /*bed0*/  @P4 STG.E.U16 desc[UR12][R60.64], R28 ;  /* 0x0000001c3c004986 */ /* 0x000fe2000c10150c */
[----:B--2---:R-:W-:-:S05]  /*bee0*/  IADD3 R18, P4, R91, R2, RZ ;  /* 0x000000025b127210 */ /* 0x004fca0007f9e0ff */
[----:B------:R-:W-:Y:S01]  /*bef0*/  IMAD.X R19, R15, 0x1, R3, P4 ;  /* 0x000000010f137824 */ /* 0x000fe200020e0603 */
[----:B------:R-:W-:-:S13]  /*bf00*/  ISETP.GT.AND P4, PT, R5, 0xc0, P6 ;  /* 0x000000c00500780c */ /* 0x000fda0003784270 */
[----:B------:R-:W-:Y:S01]  /*bf10*/  @P4 STG.E.U16 desc[UR12][R58.64], R29 ;  /* 0x0000001d3a004986 */ /* 0x000fe2000c10150c */
[----:B0-----:R-:W-:-:S05]  /*bf20*/  IADD3 R10, P4, R21, R8, RZ ;  /* 0x00000008150a7210 */ /* 0x001fca0007f9e0ff */
[----:B------:R-:W-:Y:S01]  /*bf30*/  IMAD.X R11, R15, 0x1, R9, P4 ;  /* 0x000000010f0b7824 */ /* 0x000fe200020e0609 */
[----:B------:R-:W-:-:S04]  /*bf40*/  ISETP.GT.AND P4, PT, R7, 0x8, PT ;  /* 0x000000080700780c */ /* 0x000fc80003f84270 */
[----:B------:R-:W-:-:S13]  /*bf50*/  ISETP.GT.AND P4, PT, R5, 0xc8, P4 ;  /* 0x000000c80500780c */ /* 0x000fda0002784270 */
[----:B------:R0:W-:Y:S01]  /*bf60*/  @P4 STG.E.U16 desc[UR12][R10.64], R30 ;  /* 0x0000001e0a004986 */ /* 0x0001e2000c10150c */
[----:B-1----:R-:W-:-:S05]  /*bf70*/  IADD3 R12, P4, R23, R8, RZ ;  /* 0x00000008170c7210 */ /* 0x002fca0007f9e0ff */
        /* <DEDUP_REMOVED lines=23> */
[----:B--2---:R-:W-:-:S05]  /*c0f0*/  IADD3 R16, P4, R97, R2, RZ ;  /* 0x0000000261107210 */ /* 0x004fca0007f9e0ff */
[----:B------:R-:W-:Y:S01]  /*c100*/  IMAD.X R17, R15, 0x1, R3, P4 ;  /* 0x000000010f117824 */ /* 0x000fe200020e0603 */
[----:B------:R-:W-:Y:S02]  /*c110*/  ISETP.GT.AND P4, PT, R5, 0xc0, P6 ;  /* 0x000000c00500780c */ /* 0x000fe40003784270 */
[----:B------:R-:W-:-:S11]  /*c120*/  ISETP.GT.AND P6, PT, R7, 0x19, PT ;  /* 0x000000190700780c */ /* 0x000fd60003fc4270 */
[----:B------:R2:W-:Y:S01]  /*c130*/  @P4 STG.E.U16 desc[UR12][R20.64], R36 ;  /* 0x0000002414004986 */ /* 0x0005e2000c10150c */
[----:B---3--:R-:W-:-:S05]  /*c140*/  IADD3 R18, P4, R99, R2, RZ ;  /* 0x0000000263127210 */ /* 0x008fca0007f9e0ff */
        /* <DEDUP_REMOVED lines=17> */
[----:B------:R-:W-:Y:S01]  /*c260*/  @P4 STG.E.U16 desc[UR12][R16.64], R40 ;  /* 0x0000002810004986 */ /* 0x000fe2000c10150c */
[----:B0-----:R-:W-:-:S05]  /*c270*/  IADD3 R10, P4, R99, R8, RZ ;  /* 0x00000008630a7210 */ /* 0x001fca0007f9e0ff */
[----:B------:R-:W-:Y:S01]  /*c280*/  IMAD.X R11, R15, 0x1, R9, P4 ;  /* 0x000000010f0b7824 */ /* 0x000fe200020e0609 */
[----:B------:R-:W-:-:S13]  /*c290*/  ISETP.GT.AND P4, PT, R5, 0xc0, P6 ;  /* 0x000000c00500780c */ /* 0x000fda0003784270 */
[----:B------:R-:W-:Y:S01]  /*c2a0*/  @P4 STG.E.U16 desc[UR12][R18.64], R41 ;  /* 0x0000002912004986 */ /* 0x000fe2000c10150c */
[----:B------:R-:W-:-:S04]  /*c2b0*/  ISETP.GT.AND P4, PT, R7, 0x20, PT ;  /* 0x000000200700780c */ /* 0x000fc80003f84270 */
[----:B------:R-:W-:-:S13]  /*c2c0*/  ISETP.GT.AND P4, PT, R5, 0xc8, P4 ;  /* 0x000000c80500780c */ /* 0x000fda0002784270 */
[----:B------:R-:W-:Y:S01]  /*c2d0*/  @P4 STG.E.U16 desc[UR12][R20.64], R42 ;  /* 0x0000002a14004986 */ /* 0x000fe2000c10150c */
[----:B------:R-:W-:Y:S02]  /*c2e0*/  ISETP.GT.AND P4, PT, R5, 0xc8, P6 ;  /* 0x000000c80500780c */ /* 0x000fe40003784270 */
[----:B------:R-:W-:-:S11]  /*c2f0*/  ISETP.GT.AND P6, PT, R7, 0x28, PT ;  /* 0x000000280700780c */ /* 0x000fd60003fc4270 */
[----:B------:R-:W-:Y:S01]  /*c300*/  @P4 STG.E.U16 desc[UR12][R10.64], R43 ;  /* 0x0000002b0a004986 */ /* 0x000fe2000c10150c */
[----:B------:R-:W-:-:S05]  /*c310*/  IADD3 R6, P4, R101, R2, RZ ;  /* 0x0000000265067210 */ /* 0x000fca0007f9e0ff */
[----:B------:R-:W-:Y:S01]  /*c320*/  IMAD.X R7, R15, 0x1, R3, P4 ;  /* 0x000000010f077824 */ /* 0x000fe200020e0603 */
[C---:B------:R-:W-:Y:S02]  /*c330*/  ISETP.GT.AND P4, PT, R5.reuse, 0xc0, P6 ;  /* 0x000000c00500780c */ /* 0x040fe40003784270 */
[----:B------:R-:W-:-:S11]  /*c340*/  ISETP.GT.AND P6, PT, R5, 0xc8, P6 ;  /* 0x000000c80500780c */ /* 0x000fd600037c4270 */
[----:B------:R0:W-:Y:S01]  /*c350*/  @P4 STG.E.U16 desc[UR12][R6.64], R44 ;  /* 0x0000002c06004986 */ /* 0x0001e2000c10150c */
[----:B-1----:R-:W-:-:S05]  /*c360*/  IADD3 R12, P4, R103, R2, RZ ;  /* 0x00000002670c7210 */ /* 0x002fca0007f9e0ff */
[----:B------:R-:W-:Y:S01]  /*c370*/  IMAD.X R13, R15, 0x1, R3, P4 ;  /* 0x000000010f0d7824 */ /* 0x000fe200020e0603 */
[C---:B------:R-:W-:Y:S02]  /*c380*/  ISETP.GT.AND P4, PT, R5.reuse, 0xc0, P5 ;  /* 0x000000c00500780c */ /* 0x040fe40002f84270 */
[----:B------:R-:W-:-:S11]  /*c390*/  ISETP.GT.AND P5, PT, R5, 0xc8, P5 ;  /* 0x000000c80500780c */ /* 0x000fd60002fa4270 */
[----:B------:R1:W-:Y:S01]  /*c3a0*/  @P4 STG.E.U16 desc[UR12][R12.64], R45 ;  /* 0x0000002d0c004986 */ /* 0x0003e2000c10150c */
[----:B0-----:R-:W-:-:S05]  /*c3b0*/  IADD3 R6, P4, R101, R8, RZ ;  /* 0x0000000865067210 */ /* 0x001fca0007f9e0ff */
[----:B------:R-:W-:Y:S01]  /*c3c0*/  IMAD.X R7, R15, 0x1, R9, P4 ;  /* 0x000000010f077824 */ /* 0x000fe200020e0609 */
[----:B------:R-:W-:-:S04]  /*c3d0*/  IADD3 R10, P4, R103, R8, RZ ;  /* 0x00000008670a7210 */ /* 0x000fc80007f9e0ff */
[----:B------:R0:W-:Y:S01]  /*c3e0*/  @P6 STG.E.U16 desc[UR12][R6.64], R46 ;  /* 0x0000002e06006986 */ /* 0x0001e2000c10150c */
[----:B------:R-:W-:Y:S01]  /*c3f0*/  IMAD.X R11, R15, 0x1, R9, P4 ;  /* 0x000000010f0b7824 */ /* 0x000fe200020e0609 */
[----:B-1----:R-:W-:Y:S02]  /*c400*/  IADD3 R12, P6, R105, R2, RZ ;  /* 0x00000002690c7210 */ /* 0x002fe40007fde0ff */
[C---:B------:R-:W-:Y:S02]  /*c410*/  ISETP.GT.AND P4, PT, R5.reuse, 0xc0, P1 ;  /* 0x000000c00500780c */ /* 0x040fe40000f84270 */
[----:B------:R1:W-:Y:S01]  /*c420*/  @P5 STG.E.U16 desc[UR12][R10.64], R47 ;  /* 0x0000002f0a005986 */ /* 0x0003e2000c10150c */
[----:B------:R-:W-:Y:S01]  /*c430*/  ISETP.GT.AND P5, PT, R5, 0xc0, P3 ;  /* 0x000000c00500780c */ /* 0x000fe20001fa4270 */
[----:B------:R-:W-:Y:S01]  /*c440*/  IMAD.X R13, R15, 0x1, R3, P6 ;  /* 0x000000010f0d7824 */ /* 0x000fe200030e0603 */
[C---:B------:R-:W-:Y:S02]  /*c450*/  ISETP.GT.AND P3, PT, R5.reuse, 0xc8, P3 ;  /* 0x000000c80500780c */ /* 0x040fe40001f64270 */
[----:B------:R-:W-:-:S02]  /*c460*/  ISETP.GT.AND P1, PT, R5, 0xc8, P1 ;  /* 0x000000c80500780c */ /* 0x000fc40000f24270 */
[----:B0-----:R-:W-:-:S05]  /*c470*/  IADD3 R6, P6, R107, R2, RZ ;  /* 0x000000026b067210 */ /* 0x001fca0007fde0ff */
[----:B------:R-:W-:Y:S01]  /*c480*/  IMAD.X R7, R15, 0x1, R3, P6 ;  /* 0x000000010f077824 */ /* 0x000fe200030e0603 */
[-C--:B------:R-:W-:Y:S01]  /*c490*/  IADD3 R16, P6, R107, R8.reuse, RZ ;  /* 0x000000086b107210 */ /* 0x080fe20007fde0ff */
[----:B------:R-:W-:Y:S01]  /*c4a0*/  @P5 STG.E.U16 desc[UR12][R12.64], R48 ;  /* 0x000000300c005986 */ /* 0x000fe2000c10150c */
[----:B-1----:R-:W-:-:S03]  /*c4b0*/  IADD3 R10, P5, R105, R8, RZ ;  /* 0x00000008690a7210 */ /* 0x002fc60007fbe0ff */
[C-C-:B------:R-:W-:Y:S01]  /*c4c0*/  IMAD.X R17, R15.reuse, 0x1, R9.reuse, P6 ;  /* 0x000000010f117824 */ /* 0x140fe200030e0609 */
[----:B------:R0:W-:Y:S01]  /*c4d0*/  @P4 STG.E.U16 desc[UR12][R6.64], R49 ;  /* 0x0000003106004986 */ /* 0x0001e2000c10150c */
[----:B------:R-:W-:Y:S01]  /*c4e0*/  IMAD.X R11, R15, 0x1, R9, P5 ;  /* 0x000000010f0b7824 */ /* 0x000fe200028e0609 */
[C---:B------:R-:W-:Y:S02]  /*c4f0*/  ISETP.GT.AND P4, PT, R5.reuse, 0xc0, P2 ;  /* 0x000000c00500780c */ /* 0x040fe40001784270 */
[C---:B------:R-:W-:Y:S02]  /*c500*/  ISETP.GT.AND P5, PT, R5.reuse, 0xc0, P0 ;  /* 0x000000c00500780c */ /* 0x040fe400007a4270 */
[C---:B------:R-:W-:Y:S01]  /*c510*/  ISETP.GT.AND P2, PT, R5.reuse, 0xc8, P2 ;  /* 0x000000c80500780c */ /* 0x040fe20001744270 */
[----:B------:R1:W-:Y:S01]  /*c520*/  @P3 STG.E.U16 desc[UR12][R10.64], R50 ;  /* 0x000000320a003986 */ /* 0x0003e2000c10150c */
[----:B------:R-:W-:Y:S02]  /*c530*/  ISETP.GT.AND P0, PT, R5, 0xc8, P0 ;  /* 0x000000c80500780c */ /* 0x000fe40000704270 */
[-C--:B------:R-:W-:Y:S01]  /*c540*/  IADD3 R4, P6, R109, R2.reuse, RZ ;  /* 0x000000026d047210 */ /* 0x080fe20007fde0ff */
[----:B------:R1:W-:Y:S01]  /*c550*/  @P1 STG.E.U16 desc[UR12][R16.64], R51 ;  /* 0x0000003310001986 */ /* 0x0003e2000c10150c */
[----:B------:R-:W-:-:S02]  /*c560*/  IADD3 R2, P1, R111, R2, RZ ;  /* 0x000000026f027210 */ /* 0x000fc40007f3e0ff */
[-C--:B0-----:R-:W-:Y:S01]  /*c570*/  IADD3 R6, P3, R109, R8.reuse, RZ ;  /* 0x000000086d067210 */ /* 0x081fe20007f7e0ff */
[--C-:B------:R-:W-:Y:S01]  /*c580*/  IMAD.X R5, R15, 0x1, R3.reuse, P6 ;  /* 0x000000010f057824 */ /* 0x100fe200030e0603 */
[----:B------:R-:W-:Y:S01]  /*c590*/  IADD3 R12, P6, R111, R8, RZ ;  /* 0x000000086f0c7210 */ /* 0x000fe20007fde0ff */
[C---:B------:R-:W-:Y:S02]  /*c5a0*/  IMAD.X R3, R15.reuse, 0x1, R3, P1 ;  /* 0x000000010f037824 */ /* 0x040fe400008e0603 */
[----:B------:R-:W-:Y:S01]  /*c5b0*/  IMAD.X R7, R15, 0x1, R9, P3 ;  /* 0x000000010f077824 */ /* 0x000fe200018e0609 */
[----:B------:R1:W-:Y:S04]  /*c5c0*/  @P4 STG.E.U16 desc[UR12][R4.64], R52 ;  /* 0x0000003404004986 */ /* 0x0003e8000c10150c */
[----:B------:R1:W-:Y:S04]  /*c5d0*/  @P5 STG.E.U16 desc[UR12][R2.64], R53 ;  /* 0x0000003502005986 */ /* 0x0003e8000c10150c */
[----:B------:R1:W-:Y:S01]  /*c5e0*/  @P2 STG.E.U16 desc[UR12][R6.64], R54 ;  /* 0x0000003606002986 */ /* 0x0003e2000c10150c */
[----:B------:R-:W-:Y:S05]  /*c5f0*/  @!P0 EXIT ;  /* 0x000000000000894d */ /* 0x000fea0003800000 */
[----:B------:R-:W-:Y:S01]  /*c600*/  F2FP.F16.F32.PACK_AB R0, RZ, R0 ;  /* 0x00000000ff00723e */ /* 0x000fe200000000ff */
[----:B------:R-:W-:-:S05]  /*c610*/  IMAD.X R13, R15, 0x1, R9, P6 ;  /* 0x000000010f0d7824 */ /* 0x000fca00030e0609 */
[----:B------:R-:W-:Y:S01]  /*c620*/  STG.E.U16 desc[UR12][R12.64], R0 ;  /* 0x000000000c007986 */ /* 0x000fe2000c10150c */
[----:B------:R-:W-:Y:S05]  /*c630*/  EXIT ;  /* 0x000000000000794d */ /* 0x000fea0003800000 */
.L_x_14:
[----:B------:R-:W-:-:S13]  /*c640*/  ISETP.NE.AND P0, PT, R13, RZ, PT ;  /* 0x000000ff0d00720c */ /* 0x000fda0003f05270 */
[----:B------:R-:W-:Y:S05]  /*c650*/  @P0 EXIT ;  /* 0x000000000000094d */ /* 0x000fea0003800000 */
[----:B------:R-:W-:-:S13]  /*c660*/  ELECT P0, URZ, PT ;  /* 0x00000000003f782f */ /* 0x000fda0003800000 */
[----:B------:R-:W-:Y:S05]  /*c670*/  @!P0 BRA `(.L_x_249) ;  /* 0x0000000400cc8947 */ /* 0x000fea0003800000 */
[----:B------:R-:W-:-:S13]  /*c680*/  ISETP.GE.AND P0, PT, R11, 0x1, PT ;  /* 0x000000010b00780c */ /* 0x000fda0003f06270 */
[----:B------:R-:W-:Y:S05]  /*c690*/  @!P0 BRA `(.L_x_249) ;  /* 0x0000000400c48947 */ /* 0x000fea0003800000 */
[----:B---3-5:R-:W0:Y:S01]  /*c6a0*/  S2R R2, SR_CgaCtaId ;  /* 0x0000000000027919 */ /* 0x028e220000008800 */
[----:B------:R-:W1:Y:S01]  /*c6b0*/  LDC.64 R10, c[0x0][0x4d8] ;  /* 0x00013600ff0a7b82 */ /* 0x000e620000000a00 */
[----:B------:R-:W-:Y:S01]  /*c6c0*/  LOP3.LUT P0, RZ, R16, 0x1f, RZ, 0xc0, !PT ;  /* 0x0000001f10ff7812 */ /* 0x000fe2000780c0ff */
[----:B------:R-:W-:Y:S01]  /*c6d0*/  IMAD.SHL.U32 R15, R15, 0x100, RZ ;  /* 0x000001000f0f7824 */ /* 0x000fe200078e00ff */
[----:B------:R-:W-:Y:S01]  /*c6e0*/  ULDC.64 UR4, c[0x0][0x4b0] ;  /* 0x00012c0000047ab9 */ /* 0x000fe20000000a00 */
[C---:B------:R-:W-:Y:S01]  /*c6f0*/  ISETP.NE.AND P2, PT, R3.reuse, RZ, PT ;  /* 0x000000ff0300720c */ /* 0x040fe20003f45270 */
[----:B------:R-:W-:Y:S01]  /*c700*/  IMAD.SHL.U32 R12, R12, 0x40, RZ ;  /* 0x000000400c0c7824 */ /* 0x000fe200078e00ff */
[----:B------:R-:W-:Y:S01]  /*c710*/  ISETP.NE.OR P0, PT, R3, RZ, !P0 ;  /* 0x000000ff0300720c */ /* 0x000fe20004705670 */
[----:B------:R-:W-:Y:S01]  /*c720*/  IMAD.MOV.U32 R3, RZ, RZ, 0x1 ;  /* 0x00000001ff037424 */ /* 0x000fe200078e00ff */
[----:B------:R-:W-:Y:S01]  /*c730*/  LOP3.LUT R18, R7, 0x2, RZ, 0xfc, !PT ;  /* 0x0000000207127812 */ /* 0x000fe200078efcff */
[----:B------:R-:W-:-:S02]  /*c740*/  IMAD.MOV.U32 R5, RZ, RZ, RZ ;  /* 0x000000ffff057224 */ /* 0x000fc400078e00ff */
[----:B------:R-:W-:Y:S02]  /*c750*/  IMAD.MOV.U32 R19, RZ, RZ, RZ ;  /* 0x000000ffff137224 */ /* 0x000fe400078e00ff */
[C---:B------:R-:W-:Y:S02]  /*c760*/  VIADD R14, R15.reuse, 0x40 ;  /* 0x000000400f0e7836 */ /* 0x040fe40000000000 */
[C---:B------:R-:W-:Y:S02]  /*c770*/  VIADD R16, R15.reuse, 0x80 ;  /* 0x000000800f107836 */ /* 0x040fe40000000000 */
[----:B------:R-:W-:Y:S02]  /*c780*/  VIADD R17, R15, 0xc0 ;  /* 0x000000c00f117836 */ /* 0x000fe40000000000 */
[----:B-1----:R-:W-:Y:S02]  /*c790*/  IMAD R11, R4, UR5, R11 ;  /* 0x00000005040b7c24 */ /* 0x002fe4000f8e020b */
[----:B------:R-:W-:-:S02]  /*c7a0*/  IMAD R10, R157, UR4, R10 ;  /* 0x000000049d0a7c24 */ /* 0x000fc4000f8e020a */
[----:B------:R-:W-:Y:S02]  /*c7b0*/  IMAD.MOV.U32 R4, RZ, RZ, R9 ;  /* 0x000000ffff047224 */ /* 0x000fe400078e0009 */
[C---:B0-----:R-:W-:Y:S02]  /*c7c0*/  IMAD.SHL.U32 R0, R2.reuse, 0x400, RZ ;  /* 0x0000040002007824 */ /* 0x041fe400078e00ff */
[----:B------:R-:W-:-:S03]  /*c7d0*/  IMAD.SHL.U32 R2, R2, 0x10, RZ ;  /* 0x0000001002027824 */ /* 0x000fc600078e00ff */
[----:B------:R-:W-:-:S07]  /*c7e0*/  LOP3.LUT R0, R0, 0x400, RZ, 0xc0, !PT ;  /* 0x0000040000007812 */ /* 0x000fce00078ec0ff */
.L_x_253:
[----:B------:R-:W0:Y:S01]  /*c7f0*/  S2R R13, SR_CgaCtaId ;  /* 0x00000000000d7919 */ /* 0x000e220000008800 */
[----:B------:R-:W-:-:S04]  /*c800*/  MOV R6, 0x400 ;  /* 0x0000040000067802 */ /* 0x000fc80000000f00 */
[----:B0-----:R-:W-:Y:S02]  /*c810*/  LEA R8, R13, R6, 0x18 ;  /* 0x000000060d087211 */ /* 0x001fe400078ec0ff */
[----:B------:R-:W-:-:S03]  /*c820*/  SHF.L.U32 R6, R3, 0x1f, RZ ;  /* 0x0000001f03067819 */ /* 0x000fc600000006ff */
[----:B------:R-:W-:-:S07]  /*c830*/  IMAD R13, R5, 0x8, R8 ;  /* 0x00000008050d7824 */ /* 0x000fce00078e0208 */
.L_x_250:
[----:B0-----:R0:W1:Y:S02]  /*c840*/  SYNCS.PHASECHK.TRANS64.TRYWAIT P1, [R13+URZ+0x37058], R6 ;  /* 0x037058060d0075a7 */ /* 0x001064000802017f */
[----:B-1----:R-:W-:Y:S05]  /*c850*/  @!P1 NANOSLEEP.SYNCS 0x989680 ;  /* 0x009896800000995d */ /* 0x002fea0003900000 */
[----:B------:R-:W1:Y:S02]  /*c860*/  @!P1 SYNCS.PHASECHK.TRANS64 P1, [R13+URZ+0x37058], R6 ;  /* 0x037058060d0095a7 */ /* 0x000e64000802007f */
[----:B-1----:R-:W-:Y:S05]  /*c870*/  @!P1 BRA `(.L_x_250) ;  /* 0xfffffffc00f09947 */ /* 0x002fea000383ffff */
[----:B0-----:R-:W0:Y:S02]  /*c880*/  @!P2 LDC R6, c[0x0][0x500] ;  /* 0x00014000ff06ab82 */ /* 0x001e240000000800 */
[----:B0-----:R0:W-:Y:S02]  /*c890*/  @!P2 SYNCS.ARRIVE.TRANS64 RZ, [R13+URZ+0x37000], R6 ;  /* 0x037000060dffa9a7 */ /* 0x0011e4000800003f */
[----:B0-----:R-:W-:-:S04]  /*c8a0*/  PRMT R6, R18, 0x9910, RZ ;  /* 0x0000991012067816 */ /* 0x001fc800000000ff */
[----:B------:R-:W-:-:S13]  /*c8b0*/  ISETP.NE.AND P1, PT, R6, 0x2, PT ;  /* 0x000000020600780c */ /* 0x000fda0003f25270 */
[----:B------:R-:W-:Y:S05]  /*c8c0*/  @P1 BRA `(.L_x_251) ;  /* 0x0000000000041947 */ /* 0x000fea0003800000 */
[----:B------:R-:W-:Y:S01]  /*c8d0*/  BPT.TRAP 0x1 ;  /* 0x000000040000795c */ /* 0x000fe20000300000 */
.L_x_251:
[----:B------:R-:W-:Y:S05]  /*c8e0*/  @P0 BRA `(.L_x_252) ;  /* 0x0000000000040947 */ /* 0x000fea0003800000 */
[----:B------:R-:W-:Y:S01]  /*c8f0*/  BPT.TRAP 0x1 ;  /* 0x000000040000795c */ /* 0x000fe20000300000 */
.L_x_252:
[----:B------:R-:W-:Y:S01]  /*c900*/  R2UR UR7, R19 ;  /* 0x00000000130772ca */ /* 0x000fe200000e0000 */
[----:B------:R-:W-:Y:S01]  /*c910*/  ULDC UR12, c[0x0][0x48c] ;  /* 0x00012300000c7ab9 */ /* 0x000fe20000000800 */
[----:B------:R-:W-:Y:S01]  /*c920*/  R2UR UR23, R2 ;  /* 0x00000000021772ca */ /* 0x000fe200000e0000 */
[----:B------:R-:W-:Y:S01]  /*c930*/  UISETP.NE.AND UP0, UPT, UR12, 0x1, UPT ;  /* 0x000000010c00788c */ /* 0x000fe2000bf05270 */
[----:B------:R-:W-:Y:S01]  /*c940*/  R2UR UR8, R13 ;  /* 0x000000000d0872ca */ /* 0x000fe200000e0000 */
[----:B------:R-:W-:Y:S01]  /*c950*/  ULDC UR17, c[0x0][0x498] ;  /* 0x0001260000117ab9 */ /* 0x000fe20000000800 */
[C---:B------:R-:W-:Y:S01]  /*c960*/  R2UR UR6, R5.reuse ;  /* 0x00000000050672ca */ /* 0x040fe200000e0000 */
[----:B------:R-:W-:Y:S01]  /*c970*/  IMAD R6, R5, 0x800, R0 ;  /* 0x0000080005067824 */ /* 0x000fe200078e0200 */
[----:B------:R-:W-:Y:S01]  /*c980*/  R2UR UR26, R14 ;  /* 0x000000000e1a72ca */ /* 0x000fe200000e0000 */
[----:B------:R-:W-:Y:S01]  /*c990*/  UMOV UR14, 0x0 ;  /* 0x00000000000e7882 */ /* 0x000fe20000000000 */
[----:B------:R-:W-:Y:S01]  /*c9a0*/  R2UR UR22, R17 ;  /* 0x00000000111672ca */ /* 0x000fe200000e0000 */
[----:B------:R-:W-:Y:S01]  /*c9b0*/  IMAD R6, R6, 0x2, R8 ;  /* 0x0000000206067824 */ /* 0x000fe200078e0208 */
[----:B------:R-:W-:Y:S01]  /*c9c0*/  UMOV UR15, 0x10000000 ;  /* 0x10000000000f7882 */ /* 0x000fe20000000000 */
[----:B------:R-:W-:Y:S01]  /*c9d0*/  USHF.L.U32 UR7, UR7, 0x5, URZ ;  /* 0x0000000507077899 */ /* 0x000fe2000800063f */
[C---:B------:R-:W-:Y:S01]  /*c9e0*/  ISETP.GT.AND P3, PT, R4.reuse, 0x1, PT ;  /* 0x000000010400780c */ /* 0x040fe20003f64270 */
[----:B------:R-:W-:Y:S01]  /*c9f0*/  @UP0 ULDC.64 UR10, c[0x0][0x490] ;  /* 0x00012400000a0ab9 */ /* 0x000fe20000000a00 */
[----:B------:R-:W-:Y:S01]  /*ca00*/  ULDC.64 UR28, c[0x0][0x4b8] ;  /* 0x00012e00001c7ab9 */ /* 0x000fe20000000a00 */
[----:B------:R-:W-:Y:S01]  /*ca10*/  ULOP3.LUT UR23, UR7, 0x10, UR23, 0xf8, !UPT ;  /* 0x0000001007177892 */ /* 0x000fe2000f8ef817 */
[----:B------:R-:W-:Y:S01]  /*ca20*/  VIADD R5, R5, 0x1 ;  /* 0x0000000105057836 */ /* 0x000fe20000000000 */
[----:B------:R-:W-:Y:S01]  /*ca30*/  ULDC.64 UR30, c[0x0][0x4d0] ;  /* 0x00013400001e7ab9 */ /* 0x000fe20000000a00 */
[----:B------:R-:W-:Y:S01]  /*ca40*/  UMOV UR27, UR7 ;  /* 0x00000007001b7c82 */ /* 0x000fe20008000000 */
[----:B------:R-:W-:Y:S01]  /*ca50*/  UIMAD.WIDE.U32 UR4, UR23, UR10, URZ ;  /* 0x0000000a170472a5 */ /* 0x000fe2000f8e003f */
[----:B------:R-:W-:Y:S01]  /*ca60*/  VIADD R4, R4, 0xffffffff ;  /* 0xffffffff04047836 */ /* 0x000fe20000000000 */
[----:B------:R-:W-:Y:S01]  /*ca70*/  ISETP.NE.AND P1, PT, R5, 0xb, PT ;  /* 0x0000000b0500780c */ /* 0x000fe20003f25270 */
[----:B------:R-:W-:Y:S01]  /*ca80*/  UMOV UR9, UR23 ;  /* 0x0000001700097c82 */ /* 0x000fe20008000000 */
[----:B------:R-:W-:Y:S01]  /*ca90*/  @UP0 USHF.R.U32.HI UR9, URZ, UR11, UR5 ;  /* 0x0000000b3f090299 */ /* 0x000fe20008011605 */
[----:B------:R-:W-:Y:S01]  /*caa0*/  VIADD R19, R19, 0x1 ;  /* 0x0000000113137836 */ /* 0x000fe20000000000 */
[----:B------:R-:W-:Y:S01]  /*cab0*/  UISETP.NE.AND UP0, UPT, UR17, 0x1, UPT ;  /* 0x000000011100788c */ /* 0x000fe2000bf05270 */
[----:B------:R-:W-:Y:S01]  /*cac0*/  R2UR UR4, R8 ;  /* 0x00000000080472ca */ /* 0x000fe200000e0000 */
[----:B------:R-:W-:Y:S01]  /*cad0*/  ULDC.64 UR10, c[0x0][0x198] ;  /* 0x00006600000a7ab9 */ /* 0x000fe20000000a00 */
[----:B------:R-:W-:Y:S01]  /*cae0*/  UIADD3 UR5, UR8, 0x37000, URZ ;  /* 0x0003700008057890 */ /* 0x000fe2000fffe03f */
[----:B------:R-:W-:Y:S01]  /*caf0*/  R2UR UR8, R6 ;  /* 0x00000000060872ca */ /* 0x000fe200000e0000 */
[----:B------:R-:W-:Y:S01]  /*cb00*/  UIADD3 UR32, UP1, UR10, 0xf0, URZ ;  /* 0x000000f00a207890 */ /* 0x000fe2000ff3e03f */
[----:B------:R-:W-:Y:S01]  /*cb10*/  IMAD.MOV.U32 R6, RZ, RZ, 0x3 ;  /* 0x00000003ff067424 */ /* 0x000fe200078e00ff */
[----:B------:R-:W-:Y:S01]  /*cb20*/  UIADD3 UR34, UP2, UR10, 0x1f0, URZ ;  /* 0x000001f00a227890 */ /* 0x000fe2000ff5e03f */
[----:B------:R-:W-:Y:S01]  /*cb30*/  PRMT R8, R10, 0x40, R11 ;  /* 0x000000400a087816 */ /* 0x000fe2000000000b */
[----:B------:R-:W-:Y:S01]  /*cb40*/  UIADD3.X UR33, URZ, UR11, URZ, UP1, !UPT ;  /* 0x0000000b3f217290 */ /* 0x000fe20008ffe43f */
[----:B------:R-:W-:Y:S01]  /*cb50*/  SEL R5, R5, RZ, P1 ;  /* 0x000000ff05057207 */ /* 0x000fe20000800000 */
[----:B------:R-:W-:Y:S01]  /*cb60*/  @UP0 ULDC UR10, c[0x0][0x49c] ;  /* 0x00012700000a0ab9 */ /* 0x000fe20000000800 */
[----:B------:R-:W-:Y:S01]  /*cb70*/  UIADD3.X UR35, URZ, UR11, URZ, UP2, !UPT ;  /* 0x0000000b3f237290 */ /* 0x000fe200097fe43f */
[----:B------:R-:W-:Y:S01]  /*cb80*/  R2UR UR36, R8 ;  /* 0x00000000082472ca */ /* 0x000fe200000e0000 */
[----:B------:R-:W-:Y:S01]  /*cb90*/  UIMAD.WIDE.U32 UR10, UR9, UR10, URZ ;  /* 0x0000000a090a72a5 */ /* 0x000fe2000f8e003f */
[----:B------:R-:W-:Y:S01]  /*cba0*/  R2UR UR37, R6 ;  /* 0x00000000062572ca */ /* 0x000fe200000e0000 */
[----:B------:R-:W-:Y:S01]  /*cbb0*/  ULEA UR4, UR6, UR4, 0xe ;  /* 0x0000000406047291 */ /* 0x000fe2000f8e703f */
[----:B------:R-:W-:Y:S01]  /*cbc0*/  R2UR UR6, R15 ;  /* 0x000000000f0672ca */ /* 0x000fe200000e0000 */
[----:B------:R-:W-:Y:S01]  /*cbd0*/  @UP0 ULDC UR18, c[0x0][0x4a0] ;  /* 0x0001280000120ab9 */ /* 0x000fe20000000800 */
[----:B------:R-:W-:Y:S01]  /*cbe0*/  UMOV UR13, UR9 ;  /* 0x00000009000d7c82 */ /* 0x000fe20008000000 */
[----:B------:R-:W-:Y:S01]  /*cbf0*/  @UP0 USHF.R.U32.HI UR13, URZ, UR18, UR11 ;  /* 0x000000123f0d0299 */ /* 0x000fe2000801160b */
[----:B------:R-:W-:Y:S01]  /*cc00*/  R2UR UR18, R16 ;  /* 0x00000000101272ca */ /* 0x000fe200000e0000 */
[----:B------:R-:W-:Y:S01]  /*cc10*/  UIADD3 UR11, -UR9, URZ, URZ ;  /* 0x0000003f090b7290 */ /* 0x000fe2000fffe13f */
[----:B------:R-:W-:Y:S01]  /*cc20*/  R2UR UR10, R12 ;  /* 0x000000000c0a72ca */ /* 0x000fe200000e0000 */
[----:B------:R-:W-:Y:S01]  /*cc30*/  UIADD3 UR21, -UR13, URZ, URZ ;  /* 0x0000003f0d157290 */ /* 0x000fe2000fffe13f */
[----:B------:R-:W-:Y:S01]  /*cc40*/  SEL R6, RZ, 0x1, P1 ;  /* 0x00000001ff067807 */ /* 0x000fe20000800000 */
[----:B------:R-:W-:-:S02]  /*cc50*/  UIMAD UR11, UR12, UR11, UR23 ;  /* 0x0000000b0c0b72a4 */ /* 0x000fc4000f8e0217 */
[----:B------:R-:W-:Y:S01]  /*cc60*/  UIMAD UR12, UR17, UR21, UR9 ;  /* 0x00000015110c72a4 */ /* 0x000fe2000f8e0209 */
[----:B------:R-:W-:Y:S01]  /*cc70*/  LOP3.LUT R3, R3, R6, RZ, 0x3c, !PT ;  /* 0x0000000603037212 */ /* 0x000fe200078e3cff */
[----:B------:R-:W-:Y:S02]  /*cc80*/  UIADD3 UR24, UR4, 0x1000, URZ ;  /* 0x0000100004187890 */ /* 0x000fe4000fffe03f */
[----:B------:R0:W-:Y:S01]  /*cc90*/  UTMALDG.2D [UR4], [UR32], desc[UR14] ;  /* 0x00000e04200075b4 */ /* 0x0001e20008009000 */
[----:B------:R-:W-:Y:S02]  /*cca0*/  UIADD3 UR16, UR4, 0x2000, URZ ;  /* 0x0000200004107890 */ /* 0x000fe4000fffe03f */
[----:B------:R-:W-:Y:S02]  /*ccb0*/  UIADD3 UR20, UR4, 0x3000, URZ ;  /* 0x0000300004147890 */ /* 0x000fe4000fffe03f */
[----:B------:R-:W-:Y:S02]  /*ccc0*/  UIADD3 UR8, UR8, 0x2c000, URZ ;  /* 0x0002c00008087890 */ /* 0x000fe4000fffe03f */
[----:B------:R-:W-:-:S02]  /*ccd0*/  UIMAD UR11, UR11, UR28, UR30 ;  /* 0x0000001c0b0b72a4 */ /* 0x000fc4000f8e021e */
[----:B------:R-:W-:Y:S01]  /*cce0*/  UIMAD UR12, UR12, UR29, UR31 ;  /* 0x0000001d0c0c72a4 */ /* 0x000fe2000f8e021f */
[----:B------:R-:W-:Y:S01]  /*ccf0*/  UMOV UR25, UR5 ;  /* 0x0000000500197c82 */ /* 0x000fe20008000000 */
[----:B------:R-:W-:Y:S01]  /*cd00*/  UMOV UR19, UR7 ;  /* 0x0000000700137c82 */ /* 0x000fe20008000000 */
[----:B------:R-:W-:Y:S01]  /*cd10*/  UMOV UR17, UR5 ;  /* 0x0000000500117c82 */ /* 0x000fe20008000000 */
[----:B------:R1:W-:Y:S01]  /*cd20*/  UTMALDG.2D [UR24], [UR32], desc[UR14] ;  /* 0x00000e18200075b4 */ /* 0x0003e20008009000 */
[----:B------:R-:W-:Y:S01]  /*cd30*/  UMOV UR23, UR7 ;  /* 0x0000000700177c82 */ /* 0x000fe20008000000 */
[----:B------:R-:W-:Y:S01]  /*cd40*/  UMOV UR21, UR5 ;  /* 0x0000000500157c82 */ /* 0x000fe20008000000 */
[----:B------:R-:W-:Y:S01]  /*cd50*/  UMOV UR9, UR5 ;  /* 0x0000000500097c82 */ /* 0x000fe20008000000 */
[----:B0-----:R-:W-:Y:S01]  /*cd60*/  UPRMT UR4, UR36, 0x5410, UR37 ;  /* 0x0000541024047896 */ /* 0x001fe20008000025 */
[----:B------:R1:W-:Y:S01]  /*cd70*/  UTMALDG.2D [UR16], [UR32], desc[UR14] ;  /* 0x00000e10200075b4 */ /* 0x0003e20008009000 */
[----:B------:R1:W-:Y:S07]  /*cd80*/  UTMALDG.2D [UR20], [UR32], desc[UR14] ;  /* 0x00000e14200075b4 */ /* 0x0003ee0008009000 */
[----:B------:R1:W-:Y:S02]  /*cd90*/  UTMALDG.4D.IM2COL.MULTICAST [UR8], [UR34], UR4 ;  /* 0x00000008220073b4 */ /* 0x0003e40008058804 */
[----:B-1----:R-:W-:Y:S05]  /*cda0*/  @P3 BRA `(.L_x_253) ;  /* 0xfffffff800903947 */ /* 0x002fea000383ffff */
.L_x_249:
[----:B------:R-:W-:Y:S01]  /*cdb0*/  ISETP.GE.U32.AND P2, PT, R9, 0xb, PT ;  /* 0x0000000b0900780c */ /* 0x000fe20003f46070 */
[----:B------:R-:W-:Y:S05]  /*cdc0*/  WARPSYNC.ALL ;  /* 0x0000000000007948 */ /* 0x000fea0003800000 */
[----:B------:R-:W-:-:S07]  /*cdd0*/  ELECT P1, URZ, PT ;  /* 0x00000000003f782f */ /* 0x000fce0003820000 */
[----:B---3-5:R-:W-:-:S05]  /*cde0*/  @P2 IMAD.WIDE.U32 R2, R9, -0x45d1745d, RZ ;  /* 0xba2e8ba309022825 */ /* 0x028fca00078e00ff */
[----:B------:R-:W-:-:S04]  /*cdf0*/  @P2 SHF.R.U32.HI R0, RZ, 0x3, R3 ;  /* 0x00000003ff002819 */ /* 0x000fc80000011603 */
[----:B------:R-:W-:-:S04]  /*ce00*/  @P2 LOP3.LUT R0, R0, 0x1, RZ, 0xc0, !PT ;  /* 0x0000000100002812 */ /* 0x000fc800078ec0ff */
[----:B------:R-:W-:Y:S01]  /*ce10*/  @P2 ISETP.NE.U32.AND P0, PT, R0, 0x1, PT ;  /* 0x000000010000280c */ /* 0x000fe20003f05070 */
[----:B------:R-:W-:-:S12]  /*ce20*/  @!P1 EXIT ;  /* 0x000000000000994d */ /* 0x000fd80003800000 */
[----:B------:R-:W-:Y:S01]  /*ce30*/  LOP3.LUT R7, R7, 0x2, RZ, 0xfc, !PT ;  /* 0x0000000207077812 */ /* 0x000fe200078efcff */
[----:B------:R-:W-:Y:S01]  /*ce40*/  IMAD.MOV.U32 R0, RZ, RZ, 0x1 ;  /* 0x00000001ff007424 */ /* 0x000fe200078e00ff */
[----:B------:R-:W-:Y:S02]  /*ce50*/  @P2 ISETP.NE.U32.AND.EX P0, PT, RZ, RZ, PT, P0 ;  /* 0x000000ffff00220c */ /* 0x000fe40003f05100 */
[----:B------:R-:W-:Y:S02]  /*ce60*/  ISETP.NE.AND P1, PT, R7, 0x3, PT ;  /* 0x000000030700780c */ /* 0x000fe40003f25270 */
[----:B------:R-:W-:-:S11]  /*ce70*/  @P2 SEL R0, RZ, 0x1, !P0 ;  /* 0x00000001ff002807 */ /* 0x000fd60004000000 */
[----:B------:R-:W-:Y:S05]  /*ce80*/  @!P1 BRA `(.L_x_254) ;  /* 0x0000000000049947 */ /* 0x000fea0003800000 */
[----:B------:R-:W-:Y:S01]  /*ce90*/  BPT.TRAP 0x1 ;  /* 0x000000040000795c */ /* 0x000fe20000300000 */
.L_x_254:
[----:B------:R-:W0:Y:S01]  /*cea0*/  S2R R5, SR_CgaCtaId ;  /* 0x0000000000057919 */ /* 0x000e220000008800 */
[----:B------:R-:W-:Y:S01]  /*ceb0*/  IMAD.WIDE.U32 R2, R9, -0x45d1745d, RZ ;  /* 0xba2e8ba309027825 */ /* 0x000fe200078e00ff */
[----:B------:R-:W-:-:S04]  /*cec0*/  MOV R4, 0x400 ;  /* 0x0000040000047802 */ /* 0x000fc80000000f00 */
[----:B------:R-:W-:-:S05]  /*ced0*/  SHF.R.U32.HI R2, RZ, 0x3, R3 ;  /* 0x00000003ff027819 */ /* 0x000fca0000011603 */
[----:B------:R-:W-:Y:S01]  /*cee0*/  IMAD R9, R2, -0xb, R9 ;  /* 0xfffffff502097824 */ /* 0x000fe200078e0209 */
[----:B0-----:R-:W-:-:S05]  /*cef0*/  LEA R4, R5, R4, 0x18 ;  /* 0x0000000405047211 */ /* 0x001fca00078ec0ff */
[----:B------:R-:W-:Y:S01]  /*cf00*/  VIADD R2, R4, 0x37058 ;  /* 0x0003705804027836 */ /* 0x000fe20000000000 */
[----:B------:R-:W-:-:S03]  /*cf10*/  SHF.L.U32 R4, R0, 0x1f, RZ ;  /* 0x0000001f00047819 */ /* 0x000fc600000006ff */
[----:B------:R-:W-:-:S07]  /*cf20*/  IMAD R3, R9, 0x8, R2 ;  /* 0x0000000809037824 */ /* 0x000fce00078e0202 */
.L_x_255:
[----:B0-----:R0:W1:Y:S02]  /*cf30*/  SYNCS.PHASECHK.TRANS64.TRYWAIT P0, [R3+URZ], R4 ;  /* 0x00000004030075a7 */ /* 0x001064000800017f */
[----:B-1----:R-:W-:Y:S05]  /*cf40*/  @!P0 NANOSLEEP.SYNCS 0x989680 ;  /* 0x009896800000895d */ /* 0x002fea0003900000 */
[----:B------:R-:W1:Y:S02]  /*cf50*/  @!P0 SYNCS.PHASECHK.TRANS64 P0, [R3+URZ], R4 ;  /* 0x00000004030085a7 */ /* 0x000e64000800007f */
[----:B-1----:R-:W-:Y:S05]  /*cf60*/  @!P0 BRA `(.L_x_255) ;  /* 0xfffffffc00f08947 */ /* 0x002fea000383ffff */
[----:B------:R-:W-:-:S05]  /*cf70*/  VIADD R9, R9, 0x1 ;  /* 0x0000000109097836 */ /* 0x000fca0000000000 */
[----:B------:R-:W-:-:S04]  /*cf80*/  ISETP.NE.AND P0, PT, R9, 0xb, PT ;  /* 0x0000000b0900780c */ /* 0x000fc80003f05270 */
[----:B0-----:R-:W-:Y:S02]  /*cf90*/  SEL R3, RZ, 0x1, P0 ;  /* 0x00000001ff037807 */ /* 0x001fe40000000000 */
[----:B------:R-:W-:Y:S02]  /*cfa0*/  SEL R9, R9, RZ, P0 ;  /* 0x000000ff09097207 */ /* 0x000fe40000000000 */
[----:B------:R-:W-:-:S03]  /*cfb0*/  LOP3.LUT R5, R0, R3, RZ, 0x3c, !PT ;  /* 0x0000000300057212 */ /* 0x000fc600078e3cff */
[----:B------:R-:W-:Y:S01]  /*cfc0*/  IMAD R0, R9, 0x8, R2 ;  /* 0x0000000809007824 */ /* 0x000fe200078e0202 */
[----:B------:R-:W-:-:S07]  /*cfd0*/  SHF.L.U32 R3, R5, 0x1f, RZ ;  /* 0x0000001f05037819 */ /* 0x000fce00000006ff */
.L_x_256:
        /* <DEDUP_REMOVED lines=11> */
.L_x_257:
        /* <DEDUP_REMOVED lines=11> */
.L_x_258:
        /* <DEDUP_REMOVED lines=11> */
.L_x_259:
        /* <DEDUP_REMOVED lines=11> */
.L_x_260:
        /* <DEDUP_REMOVED lines=11> */
.L_x_261:
        /* <DEDUP_REMOVED lines=11> */
.L_x_262:
        /* <DEDUP_REMOVED lines=11> */
.L_x_263:
        /* <DEDUP_REMOVED lines=11> */
.L_x_264:
        /* <DEDUP_REMOVED lines=11> */
.L_x_265:
[----:B0-----:R0:W1:Y:S02]  /*d610*/  SYNCS.PHASECHK.TRANS64.TRYWAIT P0, [R9+URZ], R0 ;  /* 0x00000000090075a7 */ /* 0x001064000800017f */
[----:B-1----:R-:W-:Y:S05]  /*d620*/  @!P0 NANOSLEEP.SYNCS 0x989680 ;  /* 0x009896800000895d */ /* 0x002fea0003900000 */
[----:B------:R-:W1:Y:S02]  /*d630*/  @!P0 SYNCS.PHASECHK.TRANS64 P0, [R9+URZ], R0 ;  /* 0x00000000090085a7 */ /* 0x000e64000800007f */
[----:B-1----:R-:W-:Y:S05]  /*d640*/  @P0 EXIT ;  /* 0x000000000000094d */ /* 0x002fea0003800000 */
[----:B------:R-:W-:Y:S05]  /*d650*/  BRA `(.L_x_265) ;  /* 0xfffffffc00ec7947 */ /* 0x000fea000383ffff */
.L_x_266:
[----:B------:R-:W-:-:S00]  /*d660*/  BRA `(.L_x_266) ;  /* 0xfffffffc00fc7947 */ /* 0x000fc0000383ffff */
[----:B------:R-:W-:-:S00]  /*d670*/  NOP ;  /* 0x0000000000007918 */ /* 0x000fc00000000000 */
        /* <DEDUP_REMOVED lines=8> */
.L_x_267:


//--------------------- .nv.shared._ZN7cutlass13device_kernelINS_4conv6kernel13ConvUniversalINS1_16ConvProblemShapeILNS1_8OperatorE2ELi2EEENS1_10collective14CollectiveConvINS1_46MainloopSm90TmaGmmaWarpSpecializedImplicitGemmILS5_2ELi11ELi2EN4cute5tupleIJNSA_1CILi2EEENSC_ILi1EEESE_EEENS1_36KernelImplicitTmaWarpSpecializedSm90ELi1EEENSB_IJNSC_ILi256EEENSB_IJNSC_ILi64EEEEEENSB_IJNSC_ILi32EEEEEEEEENS_6half_tESO_NSA_8TiledMMAINSA_8MMA_AtomIJNSA_4SM904GMMA25MMA_64x64x16_F32F16F16_SSILNSS_5MajorE1ELSU_1ELNSS_7ScaleInE1ELSV_1EEEEEENSA_6LayoutINSB_IJSE_SE_SE_EEENSB_IJNSC_ILi0EEES10_S10_EEEEENSB_IJNSA_10UnderscoreES13_S13_EEEEENS7_6detail26Sm90ImplicitGemmTileTraitsINSA_13SM90_TMA_LOADENSA_14ComposedLayoutINSA_7SwizzleILi3ELi4ELi3EEENSA_18smem_ptr_flag_bitsILi16EEENSY_INSB_IJNSB_IJSJ_NSC_ILi4EEEEEENSB_IJNSC_ILi8EEES1E_EEENSB_IJSE_NSC_ILi11EEEEEEEEENSB_IJNSB_IJSE_NSC_ILi2048EEEEEENSB_IJSJ_NSC_ILi512EEEEEENSB_IJS10_NSC_ILi8192EEEEEEEEEEEEEvEENS17_INSA_30SM90_TMA_LOAD_IM2COL_MULTICASTENS19_IS1B_S1D_NSY_INSB_IJNSB_IJSJ_SE_EEES1H_S1J_EEENSB_IJNSB_IJSE_S10_EEES1O_NSB_IJS10_S1L_EEEEEEEEEEvEEEENS_8epilogue10collective6detail29Sm90TmaWarpSpecializedAdapterINS26_15DefaultEpilogueISO_NSB_IJlNSB_IJSE_llEEES10_EEES2B_NS25_6thread17LinearCombinationISO_Li1EffLNS2C_9ScaleType4KindE0ELNS_15FloatRoundStyleE2ESO_EENS_4gemm15EpilogueDefaultEEEEEvvEEEEvNT_6ParamsE --------------------------
	.section	.nv.shared._ZN7cutlass13device_kernelINS_4conv6kernel13ConvUniversalINS1_16ConvProblemShapeILNS1_8OperatorE2ELi2EEENS1_10collective14CollectiveConvINS1_46MainloopSm90TmaGmmaWarpSpecializedImplicitGemmILS5_2ELi11ELi2EN4cute5tupleIJNSA_1CILi2EEENSC_ILi1EEESE_EEENS1_36KernelImplicitTmaWarpSpecializedSm90ELi1EEENSB_IJNSC_ILi256EEENSB_IJNSC_ILi64EEEEEENSB_IJNSC_ILi32EEEEEEEEENS_6half_tESO_NSA_8TiledMMAINSA_8MMA_AtomIJNSA_4SM904GMMA25MMA_64x64x16_F32F16F16_SSILNSS_5MajorE1ELSU_1ELNSS_7ScaleInE1ELSV_1EEEEEENSA_6LayoutINSB_IJSE_SE_SE_EEENSB_IJNSC_ILi0EEES10_S10_EEEEENSB_IJNSA_10UnderscoreES13_S13_EEEEENS7_6detail26Sm90ImplicitGemmTileTraitsINSA_13SM90_TMA_LOADENSA_14ComposedLayoutINSA_7SwizzleILi3ELi4ELi3EEENSA_18smem_ptr_flag_bitsILi16EEENSY_INSB_IJNSB_IJSJ_NSC_ILi4EEEEEENSB_IJNSC_ILi8EEES1E_EEENSB_IJSE_NSC_ILi11EEEEEEEEENSB_IJNSB_IJSE_NSC_ILi2048EEEEEENSB_IJSJ_NSC_ILi512EEEEEENSB_IJS10_NSC_ILi8192EEEEEEEEEEEEEvEENS17_INSA_30SM90_TMA_LOAD_IM2COL_MULTICASTENS19_IS1B_S1D_NSY_INSB_IJNSB_IJSJ_SE_EEES1H_S1J_EEENSB_IJNSB_IJSE_S10_EEES1O_NSB_IJS10_S1L_EEEEEEEEEEvEEEENS_8epilogue10collective6detail29Sm90TmaWarpSpecializedAdapterINS26_15DefaultEpilogueISO_NSB_IJlNSB_IJSE_llEEES10_EEES2B_NS25_6thread17LinearCombinationISO_Li1EffLNS2C_9ScaleType4KindE0ELNS_15FloatRoundStyleE2ESO_EENS_4gemm15EpilogueDefaultEEEEEvvEEEEvNT_6ParamsE,"aw",@nobits
	.sectionflags	@""
	.align	16
	.zero		1024


//--------------------- .nv.shared.reserved.0     --------------------------
	.section	.nv.shared.reserved.0,"aw",@nobits
	.weak		__nv_reservedSMEM_offset_0_alias
	.size		__nv_reservedSMEM_offset_0_alias, 0, 0
	.other		__nv_reservedSMEM_offset_0_alias,@"STO_CUDA_RESERVED_SHARED STV_DEFAULT"
__nv_reservedSMEM_offset_0_alias:
	.zero		0


//--------------------- .nv.global                --------------------------
	.section	.nv.global,"aw",@nobits
.nv.global:
	.type		_ZN39_INTERNAL_5fd54823_4_k_cu_6b5531c7_29404cute1_E,@object
	.size		_ZN39_INTERNAL_5fd54823_4_k_cu_6b5531c7_29404cute1_E,(_ZN39_INTERNAL_5fd54823_4_k_cu_6b5531c7_29404cuda3std3__45__cpo6cbeginE - _ZN39_INTERNAL_5fd54823_4_k_cu_6b5531c7_29404cute1_E)
_ZN39_INTERNAL_5fd54823_4_k_cu_6b5531c7_29404cute1_E:
	.zero		1
	.type		_ZN39_INTERNAL_5fd54823_4_k_cu_6b5531c7_29404cuda3std3__45__cpo6cbeginE,@object
	.size		_ZN39_INTERNAL_5fd54823_4_k_cu_6b5531c7_29404cuda3std3__45__cpo6cbeginE,(_ZN39_INTERNAL_5fd54823_4_k_cu_6b5531c7_29404cuda3std3__48in_placeE - _ZN39_INTERNAL_5fd54823_4_k_cu_6b5531c7_29404cuda3std3__45__cpo6cbeginE)
_ZN39_INTERNAL_5fd54823_4_k_cu_6b5531c7_29404cuda3std3__45__cpo6cbeginE:
	.zero		1
	.type		_ZN39_INTERNAL_5fd54823_4_k_cu_6b5531c7_29404cuda3std3__48in_placeE,@object
	.size		_ZN39_INTERNAL_5fd54823_4_k_cu_6b5531c7_29404cuda3std3__48in_placeE,(_ZN39_INTERNAL_5fd54823_4_k_cu_6b5531c7_29404cuda3std6ranges3__45__cpo9iter_moveE - _ZN39_INTERNAL_5fd54823_4_k_cu_6b5531c7_29404cuda3std3__48in_placeE)
_ZN39_INTERNAL_5fd54823_4_k_cu_6b5531c7_29404cuda3std3__48in_placeE:
	.zero		1
	.type		_ZN39_INTERNAL_5fd54823_4_k_cu_6b5531c7_29404cuda3std6ranges3__45__cpo9iter_moveE,@object
	.size		_ZN39_INTERNAL_5fd54823_4_k_cu_6b5531c7_29404cuda3std6ranges3__45__cpo9iter_moveE,(_ZN39_INTERNAL_5fd54823_4_k_cu_6b5531c7_29404cuda3std3__45__cpo5beginE - _ZN39_INTERNAL_5fd54823_4_k_cu_6b5531c7_29404cuda3std6ranges3__45__cpo9iter_moveE)
_ZN39_INTERNAL_5fd54823_4_k_cu_6b5531c7_29404cuda3std6ranges3__45__cpo9iter_moveE:
	.zero		1
	.type		_ZN39_INTERNAL_5fd54823_4_k_cu_6b5531c7_29404cuda3std3__45__cpo5beginE,@object
	.size		_ZN39_INTERNAL_5fd54823_4_k_cu_6b5531c7_29404cuda3std3__45__cpo5beginE,(_ZN39_INTERNAL_5fd54823_4_k_cu_6b5531c7_29404cuda3std3__441_GLOBAL__N__5fd54823_4_k_cu_6b5531c7_29406ignoreE - _ZN39_INTERNAL_5fd54823_4_k_cu_6b5531c7_29404cuda3std3__45__cpo5beginE)
_ZN39_INTERNAL_5fd54823_4_k_cu_6b5531c7_29404cuda3std3__45__cpo5beginE:
	.zero		1
	.type		_ZN39_INTERNAL_5fd54823_4_k_cu_6b5531c7_29404cuda3std3__441_GLOBAL__N__5fd54823_4_k_cu_6b5531c7_29406ignoreE,@object
	.size		_ZN39_INTERNAL_5fd54823_4_k_cu_6b5531c7_29404cuda3std3__441_GLOBAL__N__5fd54823_4_k_cu_6b5531c7_29406ignoreE,(_ZN39_INTERNAL_5fd54823_4_k_cu_6b5531c7_29404cute7productE - _ZN39_INTERNAL_5fd54823_4_k_cu_6b5531c7_29404cuda3std3__441_GLOBAL__N__5fd54823_4_k_cu_6b5531c7_29406ignoreE)
_ZN39_INTERNAL_5fd54823_4_k_cu_6b5531c7_29404cuda3std3__441_GLOBAL__N__5fd54823_4_k_cu_6b5531c7_29406ignoreE:
	.zero		1
	.type		_ZN39_INTERNAL_5fd54823_4_k_cu_6b5531c7_29404cute7productE,@object
	.size		_ZN39_INTERNAL_5fd54823_4_k_cu_6b5531c7_29404cute7productE,(_ZN39_INTERNAL_5fd54823_4_k_cu_6b5531c7_29404cuda3std3__45__cpo3endE - _ZN39_INTERNAL_5fd54823_4_k_cu_6b5531c7_29404cute7productE)
_ZN39_INTERNAL_5fd54823_4_k_cu_6b5531c7_29404cute7productE:
	.zero		1
	.type		_ZN39_INTERNAL_5fd54823_4_k_cu_6b5531c7_29404cuda3std3__45__cpo3endE,@object
	.size		_ZN39_INTERNAL_5fd54823_4_k_cu_6b5531c7_29404cuda3std3__45__cpo3endE,(_ZN39_INTERNAL_5fd54823_4_k_cu_6b5531c7_29404cuda3std3__419piecewise_constructE - _ZN39_INTERNAL_5fd54823_4_k_cu_6b5531c7_29404cuda3std3__45__cpo3endE)
_ZN39_INTERNAL_5fd54823_4_k_cu_6b5531c7_29404cuda3std3__45__cpo3endE:
	.zero		1
	.type		_ZN39_INTERNAL_5fd54823_4_k_cu_6b5531c7_29404cuda3std3__419piecewise_constructE,@object
	.size		_ZN39_INTERNAL_5fd54823_4_k_cu_6b5531c7_29404cuda3std3__419piecewise_constructE,(_ZN39_INTERNAL_5fd54823_4_k_cu_6b5531c7_29404cuda3std3__45__cpo4cendE - _ZN39_INTERNAL_5fd54823_4_k_cu_6b5531c7_29404cuda3std3__419piecewise_constructE)
_ZN39_INTERNAL_5fd54823_4_k_cu_6b5531c7_29404cuda3std3__419piecewise_constructE:
	.zero		1
	.type		_ZN39_INTERNAL_5fd54823_4_k_cu_6b5531c7_29404cuda3std3__45__cpo4cendE,@object
	.size		_ZN39_INTERNAL_5fd54823_4_k_cu_6b5531c7_29404cuda3std3__45__cpo4cendE,(_ZN39_INTERNAL_5fd54823_4_k_cu_6b5531c7_29404cuda3std6ranges3__45__cpo4swapE - _ZN39_INTERNAL_5fd54823_4_k_cu_6b5531c7_29404cuda3std3__45__cpo4cendE)
_ZN39_INTERNAL_5fd54823_4_k_cu_6b5531c7_29404cuda3std3__45__cpo4cendE:
	.zero		1
	.type		_ZN39_INTERNAL_5fd54823_4_k_cu_6b5531c7_29404cuda3std6ranges3__45__cpo4swapE,@object
	.size		_ZN39_INTERNAL_5fd54823_4_k_cu_6b5531c7_29404cuda3std6ranges3__45__cpo4swapE,(.L_7 - _ZN39_INTERNAL_5fd54823_4_k_cu_6b5531c7_29404cuda3std6ranges3__45__cpo4swapE)
_ZN39_INTERNAL_5fd54823_4_k_cu_6b5531c7_29404cuda3std6ranges3__45__cpo4swapE:
	.zero		1
.L_7:


//--------------------- .nv.constant0._ZN7cutlass13device_kernelINS_4conv6kernel13ConvUniversalINS1_16ConvProblemShapeILNS1_8OperatorE2ELi2EEENS1_10collective14CollectiveConvINS1_46MainloopSm90TmaGmmaWarpSpecializedImplicitGemmILS5_2ELi11ELi2EN4cute5tupleIJNSA_1CILi2EEENSC_ILi1EEESE_EEENS1_36KernelImplicitTmaWarpSpecializedSm90ELi1EEENSB_IJNSC_ILi256EEENSB_IJNSC_ILi64EEEEEENSB_IJNSC_ILi32EEEEEEEEENS_6half_tESO_NSA_8TiledMMAINSA_8MMA_AtomIJNSA_4SM904GMMA25MMA_64x64x16_F32F16F16_SSILNSS_5MajorE1ELSU_1ELNSS_7ScaleInE1ELSV_1EEEEEENSA_6LayoutINSB_IJSE_SE_SE_EEENSB_IJNSC_ILi0EEES10_S10_EEEEENSB_IJNSA_10UnderscoreES13_S13_EEEEENS7_6detail26Sm90ImplicitGemmTileTraitsINSA_13SM90_TMA_LOADENSA_14ComposedLayoutINSA_7SwizzleILi3ELi4ELi3EEENSA_18smem_ptr_flag_bitsILi16EEENSY_INSB_IJNSB_IJSJ_NSC_ILi4EEEEEENSB_IJNSC_ILi8EEES1E_EEENSB_IJSE_NSC_ILi11EEEEEEEEENSB_IJNSB_IJSE_NSC_ILi2048EEEEEENSB_IJSJ_NSC_ILi512EEEEEENSB_IJS10_NSC_ILi8192EEEEEEEEEEEEEvEENS17_INSA_30SM90_TMA_LOAD_IM2COL_MULTICASTENS19_IS1B_S1D_NSY_INSB_IJNSB_IJSJ_SE_EEES1H_S1J_EEENSB_IJNSB_IJSE_S10_EEES1O_NSB_IJS10_S1L_EEEEEEEEEEvEEEENS_8epilogue10collective6detail29Sm90TmaWarpSpecializedAdapterINS26_15DefaultEpilogueISO_NSB_IJlNSB_IJSE_llEEES10_EEES2B_NS25_6thread17LinearCombinationISO_Li1EffLNS2C_9ScaleType4KindE0ELNS_15FloatRoundStyleE2ESO_EENS_4gemm15EpilogueDefaultEEEEEvvEEEEvNT_6ParamsE --------------------------
	.section	.nv.constant0._ZN7cutlass13device_kernelINS_4conv6kernel13ConvUniversalINS1_16ConvProblemShapeILNS1_8OperatorE2ELi2EEENS1_10collective14CollectiveConvINS1_46MainloopSm90TmaGmmaWarpSpecializedImplicitGemmILS5_2ELi11ELi2EN4cute5tupleIJNSA_1CILi2EEENSC_ILi1EEESE_EEENS1_36KernelImplicitTmaWarpSpecializedSm90ELi1EEENSB_IJNSC_ILi256EEENSB_IJNSC_ILi64EEEEEENSB_IJNSC_ILi32EEEEEEEEENS_6half_tESO_NSA_8TiledMMAINSA_8MMA_AtomIJNSA_4SM904GMMA25MMA_64x64x16_F32F16F16_SSILNSS_5MajorE1ELSU_1ELNSS_7ScaleInE1ELSV_1EEEEEENSA_6LayoutINSB_IJSE_SE_SE_EEENSB_IJNSC_ILi0EEES10_S10_EEEEENSB_IJNSA_10UnderscoreES13_S13_EEEEENS7_6detail26Sm90ImplicitGemmTileTraitsINSA_13SM90_TMA_LOADENSA_14ComposedLayoutINSA_7SwizzleILi3ELi4ELi3EEENSA_18smem_ptr_flag_bitsILi16EEENSY_INSB_IJNSB_IJSJ_NSC_ILi4EEEEEENSB_IJNSC_ILi8EEES1E_EEENSB_IJSE_NSC_ILi11EEEEEEEEENSB_IJNSB_IJSE_NSC_ILi2048EEEEEENSB_IJSJ_NSC_ILi512EEEEEENSB_IJS10_NSC_ILi8192EEEEEEEEEEEEEvEENS17_INSA_30SM90_TMA_LOAD_IM2COL_MULTICASTENS19_IS1B_S1D_NSY_INSB_IJNSB_IJSJ_SE_EEES1H_S1J_EEENSB_IJNSB_IJSE_S10_EEES1O_NSB_IJS10_S1L_EEEEEEEEEEvEEEENS_8epilogue10collective6detail29Sm90TmaWarpSpecializedAdapterINS26_15DefaultEpilogueISO_NSB_IJlNSB_IJSE_llEEES10_EEES2B_NS25_6thread17LinearCombinationISO_Li1EffLNS2C_9ScaleType4KindE0ELNS_15FloatRoundStyleE2ESO_EENS_4gemm15EpilogueDefaultEEEEEvvEEEEvNT_6ParamsE,"a",@progbits
	.sectionflags	@""
	.align	4
.nv.constant0._ZN7cutlass13device_kernelINS_4conv6kernel13ConvUniversalINS1_16ConvProblemShapeILNS1_8OperatorE2ELi2EEENS1_10collective14CollectiveConvINS1_46MainloopSm90TmaGmmaWarpSpecializedImplicitGemmILS5_2ELi11ELi2EN4cute5tupleIJNSA_1CILi2EEENSC_ILi1EEESE_EEENS1_36KernelImplicitTmaWarpSpecializedSm90ELi1EEENSB_IJNSC_ILi256EEENSB_IJNSC_ILi64EEEEEENSB_IJNSC_ILi32EEEEEEEEENS_6half_tESO_NSA_8TiledMMAINSA_8MMA_AtomIJNSA_4SM904GMMA25MMA_64x64x16_F32F16F16_SSILNSS_5MajorE1ELSU_1ELNSS_7ScaleInE1ELSV_1EEEEEENSA_6LayoutINSB_IJSE_SE_SE_EEENSB_IJNSC_ILi0EEES10_S10_EEEEENSB_IJNSA_10UnderscoreES13_S13_EEEEENS7_6detail26Sm90ImplicitGemmTileTraitsINSA_13SM90_TMA_LOADENSA_14ComposedLayoutINSA_7SwizzleILi3ELi4ELi3EEENSA_18smem_ptr_flag_bitsILi16EEENSY_INSB_IJNSB_IJSJ_NSC_ILi4EEEEEENSB_IJNSC_ILi8EEES1E_EEENSB_IJSE_NSC_ILi11EEEEEEEEENSB_IJNSB_IJSE_NSC_ILi2048EEEEEENSB_IJSJ_NSC_ILi512EEEEEENSB_IJS10_NSC_ILi8192EEEEEEEEEEEEEvEENS17_INSA_30SM90_TMA_LOAD_IM2COL_MULTICASTENS19_IS1B_S1D_NSY_INSB_IJNSB_IJSJ_SE_EEES1H_S1J_EEENSB_IJNSB_IJSE_S10_EEES1O_NSB_IJS10_S1L_EEEEEEEEEEvEEEENS_8epilogue10collective6detail29Sm90TmaWarpSpecializedAdapterINS26_15DefaultEpilogueISO_NSB_IJlNSB_IJSE_llEEES10_EEES2B_NS25_6thread17LinearCombinationISO_Li1EffLNS2C_9ScaleType4KindE0ELNS_15FloatRoundStyleE2ESO_EENS_4gemm15EpilogueDefaultEEEEEvvEEEEvNT_6ParamsE:
	.zero		1536


//--------------------- SYMBOLS --------------------------

	.type		.nv.reservedSmem.offset0,@object
	.size		.nv.reservedSmem.offset0,0x4
